	.headerflags	@"EF_CUDA_TEXMODE_UNIFIED EF_CUDA_64BIT_ADDRESS EF_CUDA_ACCELERATORS EF_CUDA_SM90 EF_CUDA_VIRTUAL_SM(EF_CUDA_SM90)"
	.elftype	@"ET_EXEC"


//--------------------- .nv.info                  --------------------------
	.section	.nv.info,"",@"SHT_CUDA_INFO"
	.align	4


	//----- nvinfo : EIATTR_REGCOUNT
	.align		4
        /*0000*/ 	.byte	0x04, 0x2f
        /*0002*/ 	.short	(.L_1 - .L_0)
	.align		4
.L_0:
        /*0004*/ 	.word	index@(triton_mm)
        /*0008*/ 	.word	0x00000071


	//----- nvinfo : EIATTR_MIN_STACK_SIZE
	.align		4
.L_1:
        /*000c*/ 	.byte	0x04, 0x12
        /*000e*/ 	.short	(.L_3 - .L_2)
	.align		4
.L_2:
        /*0010*/ 	.word	index@(triton_mm)
        /*0014*/ 	.word	0x00000000


	//----- nvinfo : EIATTR_FRAME_SIZE
	.align		4
.L_3:
        /*0018*/ 	.byte	0x04, 0x11
        /*001a*/ 	.short	(.L_5 - .L_4)
	.align		4
.L_4:
        /*001c*/ 	.word	index@(triton_mm)
        /*0020*/ 	.word	0x00000000


	//----- nvinfo : EIATTR_MIN_STACK_SIZE
	.align		4
.L_5:
        /*0024*/ 	.byte	0x04, 0x12
        /*0026*/ 	.short	(.L_7 - .L_6)
	.align		4
.L_6:
        /*0028*/ 	.word	index@(triton_mm)
        /*002c*/ 	.word	0x00000000
.L_7:


//--------------------- .nv.info.triton_mm        --------------------------
	.section	.nv.info.triton_mm,"",@"SHT_CUDA_INFO"
	.sectionflags	@""
	.align	4


	//----- nvinfo : EIATTR_CUDA_API_VERSION
	.align		4
        /*0000*/ 	.byte	0x04, 0x37
        /*0002*/ 	.short	(.L_9 - .L_8)
.L_8:
        /*0004*/ 	.word	0x0000007c


	//----- nvinfo : EIATTR_KPARAM_INFO
	.align		4
.L_9:
        /*0008*/ 	.byte	0x04, 0x17
        /*000a*/ 	.short	(.L_11 - .L_10)
.L_10:
        /*000c*/ 	.word	0x00000000
        /*0010*/ 	.short	0x0004
        /*0012*/ 	.short	0x0020
        /*0014*/ 	.byte	0x00, 0xf0, 0x11, 0x00


	//----- nvinfo : EIATTR_KPARAM_INFO
	.align		4
.L_11:
        /*0018*/ 	.byte	0x04, 0x17
        /*001a*/ 	.short	(.L_13 - .L_12)
.L_12:
        /*001c*/ 	.word	0x00000000
        /*0020*/ 	.short	0x0003
        /*0022*/ 	.short	0x0018
        /*0024*/ 	.byte	0x00, 0xf0, 0x21, 0x00


	//----- nvinfo : EIATTR_KPARAM_INFO
	.align		4
.L_13:
        /*0028*/ 	.byte	0x04, 0x17
        /*002a*/ 	.short	(.L_15 - .L_14)
.L_14:
        /*002c*/ 	.word	0x00000000
        /*0030*/ 	.short	0x0002
        /*0032*/ 	.short	0x0010
        /*0034*/ 	.byte	0x00, 0xf0, 0x21, 0x00


	//----- nvinfo : EIATTR_KPARAM_INFO
	.align		4
.L_15:
        /*0038*/ 	.byte	0x04, 0x17
        /*003a*/ 	.short	(.L_17 - .L_16)
.L_16:
        /*003c*/ 	.word	0x00000000
        /*0040*/ 	.short	0x0001
        /*0042*/ 	.short	0x0008
        /*0044*/ 	.byte	0x00, 0xf0, 0x21, 0x00


	//----- nvinfo : EIATTR_KPARAM_INFO
	.align		4
.L_17:
        /*0048*/ 	.byte	0x04, 0x17
        /*004a*/ 	.short	(.L_19 - .L_18)
.L_18:
        /*004c*/ 	.word	0x00000000
        /*0050*/ 	.short	0x0000
        /*0052*/ 	.short	0x0000
        /*0054*/ 	.byte	0x00, 0xf0, 0x21, 0x00


	//----- nvinfo : EIATTR_SPARSE_MMA_MASK
	.align		4
.L_19:
        /*0058*/ 	.byte	0x03, 0x50
        /*005a*/ 	.short	0x0000


	//----- nvinfo : EIATTR_MAXREG_COUNT
	.align		4
        /*005c*/ 	.byte	0x03, 0x1b
        /*005e*/ 	.short	0x00ff


	//----- nvinfo : EIATTR_COOP_GROUP_MASK_REGIDS
	.align		4
        /*0060*/ 	.byte	0x04, 0x29
        /*0062*/ 	.short	(.L_21 - .L_20)


	//   ....[0]....
.L_20:
        /*0064*/ 	.word	0xffffffff


	//----- nvinfo : EIATTR_COOP_GROUP_INSTR_OFFSETS
	.align		4
.L_21:
        /*0068*/ 	.byte	0x04, 0x28
        /*006a*/ 	.short	(.L_23 - .L_22)


	//   ....[0]....
.L_22:
        /*006c*/ 	.word	0x000011f0


	//----- nvinfo : EIATTR_EXIT_INSTR_OFFSETS
	.align		4
.L_23:
        /*0070*/ 	.byte	0x04, 0x1c
        /*0072*/ 	.short	(.L_25 - .L_24)


	//   ....[0]....
.L_24:
        /*0074*/ 	.word	0x00000040


	//   ....[1]....
        /*0078*/ 	.word	0x00002bf0


	//   ....[2]....
        /*007c*/ 	.word	0x00002c10


	//----- nvinfo : EIATTR_MAX_THREADS
	.align		4
.L_25:
        /*0080*/ 	.byte	0x04, 0x05
        /*0082*/ 	.short	(.L_27 - .L_26)
.L_26:
        /*0084*/ 	.word	0x00000100
        /*0088*/ 	.word	0x00000001
        /*008c*/ 	.word	0x00000001


	//----- nvinfo : EIATTR_CBANK_PARAM_SIZE
	.align		4
.L_27:
        /*0090*/ 	.byte	0x03, 0x19
        /*0092*/ 	.short	0x0024


	//----- nvinfo : EIATTR_PARAM_CBANK
	.align		4
        /*0094*/ 	.byte	0x04, 0x0a
        /*0096*/ 	.short	(.L_29 - .L_28)
	.align		4
.L_28:
        /*0098*/ 	.word	index@(.nv.constant0.triton_mm)
        /*009c*/ 	.short	0x0210
        /*009e*/ 	.short	0x0024


	//----- nvinfo : EIATTR_SW_WAR
	.align		4
.L_29:
        /*00a0*/ 	.byte	0x04, 0x36
        /*00a2*/ 	.short	(.L_31 - .L_30)
.L_30:
        /*00a4*/ 	.word	0x00000008
.L_31:


//--------------------- .nv.callgraph             --------------------------
	.section	.nv.callgraph,"",@"SHT_CUDA_CALLGRAPH"
	.align	4
	.sectionentsize	8
	.align		4
        /*0000*/ 	.word	0x00000000
	.align		4
        /*0004*/ 	.word	0xffffffff
	.align		4
        /*0008*/ 	.word	0x00000000
	.align		4
        /*000c*/ 	.word	0xfffffffe
	.align		4
        /*0010*/ 	.word	0x00000000
	.align		4
        /*0014*/ 	.word	0xfffffffd
	.align		4
        /*0018*/ 	.word	0x00000000
	.align		4
        /*001c*/ 	.word	0xfffffffc


//--------------------- .text.triton_mm           --------------------------
	.section	.text.triton_mm,"ax",@progbits
	.sectionflags	@"SHF_BARRIERS=1"
	.align	128
        .global         triton_mm
        .type           triton_mm,@function
        .size           triton_mm,(.L_x_2 - triton_mm)
        .other          triton_mm,@"STO_CUDA_ENTRY STV_DEFAULT"
triton_mm:
.text.triton_mm:
[----:B------:R-:W1:Y:S02]  /*0000*/  LDC R1, c[0x0][0x28] ;  /* 0x00000a00ff017b82 */ /* 0x000e640000000800 */
[----:B------:R-:W2:Y:S02]  /*0010*/  LDC R17, c[0x0][0x230] ;  /* 0x00008c00ff117b82 */ /* 0x000ea40000000800 */
[----:B--2---:R-:W-:-:S05]  /*0020*/  IMAD R0, R17, 0xc00, RZ ;  /* 0x00000c0011007824 */ /* 0x004fca00078e02ff */
[----:B------:R-:W-:-:S13]  /*0030*/  ISETP.NE.AND P0, PT, R0, RZ, PT ;  /* 0x000000ff0000720c */ /* 0x000fda0003f05270 */
[----:B------:R-:W-:Y:S05]  /*0040*/  @!P0 EXIT ;  /* 0x000000000000894d */ /* 0x000fea0003800000 */
[----:B------:R-:W2:Y:S01]  /*0050*/  S2R R10, SR_CTAID.X ;  /* 0x00000000000a7919 */ /* 0x000ea20000002500 */
[----:B------:R-:W-:Y:S01]  /*0060*/  VIADD R0, R17, 0x7f ;  /* 0x0000007f11007836 */ /* 0x000fe20000000000 */
[----:B------:R-:W-:Y:S01]  /*0070*/  IABS R21, R17 ;  /* 0x0000001100157213 */ /* 0x000fe20000000000 */
[----:B------:R-:W3:Y:S01]  /*0080*/  S2UR UR14, SR_CgaCtaId ;  /* 0x00000000000e79c3 */ /* 0x000ee20000008800 */
[----:B------:R-:W-:Y:S01]  /*0090*/  UMOV UR4, 0x400 ;  /* 0x0000040000047882 */ /* 0x000fe20000000000 */
[----:B------:R-:W-:Y:S01]  /*00a0*/  ULDC.64 UR18, c[0x0][0x208] ;  /* 0x0000820000127ab9 */ /* 0x000fe20000000a00 */
[----:B------:R-:W-:Y:S02]  /*00b0*/  SHF.R.S32.HI R3, RZ, 0x1f, R0 ;  /* 0x0000001fff037819 */ /* 0x000fe40000011400 */
[----:B------:R-:W-:Y:S02]  /*00c0*/  CS2R R38, SRZ ;  /* 0x0000000000267805 */ /* 0x000fe4000001ff00 */
[----:B------:R-:W-:-:S02]  /*00d0*/  CS2R R40, SRZ ;  /* 0x0000000000287805 */ /* 0x000fc4000001ff00 */
[----:B------:R-:W-:Y:S02]  /*00e0*/  CS2R R42, SRZ ;  /* 0x00000000002a7805 */ /* 0x000fe4000001ff00 */
[----:B------:R-:W-:Y:S01]  /*00f0*/  LEA.HI R3, R3, R0, RZ, 0x7 ;  /* 0x0000000003037211 */ /* 0x000fe200078f38ff */
[----:B------:R-:W4:Y:S01]  /*0100*/  LDC.64 R32, c[0x0][0x220] ;  /* 0x00008800ff207b82 */ /* 0x000f220000000a00 */
[----:B------:R-:W-:Y:S02]  /*0110*/  CS2R R44, SRZ ;  /* 0x00000000002c7805 */ /* 0x000fe4000001ff00 */
[----:B------:R-:W-:Y:S02]  /*0120*/  CS2R R46, SRZ ;  /* 0x00000000002e7805 */ /* 0x000fe4000001ff00 */
[----:B------:R-:W-:Y:S02]  /*0130*/  CS2R R48, SRZ ;  /* 0x0000000000307805 */ /* 0x000fe4000001ff00 */
[----:B------:R-:W-:-:S02]  /*0140*/  CS2R R50, SRZ ;  /* 0x0000000000327805 */ /* 0x000fc4000001ff00 */
[----:B------:R-:W-:Y:S02]  /*0150*/  CS2R R52, SRZ ;  /* 0x0000000000347805 */ /* 0x000fe4000001ff00 */
[----:B------:R-:W-:Y:S02]  /*0160*/  CS2R R54, SRZ ;  /* 0x0000000000367805 */ /* 0x000fe4000001ff00 */
        /* <DEDUP_REMOVED lines=8> */
[----:B------:R-:W-:Y:S01]  /*01f0*/  CS2R R72, SRZ ;  /* 0x0000000000487805 */ /* 0x000fe2000001ff00 */
[----:B---3--:R-:W-:Y:S01]  /*0200*/  UPRMT UR14, UR14, 0x654, UR4 ;  /* 0x000006540e0e7896 */ /* 0x008fe20008000004 */
[----:B------:R-:W-:-:S02]  /*0210*/  CS2R R74, SRZ ;  /* 0x00000000004a7805 */ /* 0x000fc4000001ff00 */
[----:B------:R-:W-:Y:S02]  /*0220*/  CS2R R76, SRZ ;  /* 0x00000000004c7805 */ /* 0x000fe4000001ff00 */
[----:B------:R-:W-:Y:S02]  /*0230*/  CS2R R78, SRZ ;  /* 0x00000000004e7805 */ /* 0x000fe4000001ff00 */
[----:B------:R-:W-:Y:S01]  /*0240*/  CS2R R80, SRZ ;  /* 0x0000000000507805 */ /* 0x000fe2000001ff00 */
[C---:B--2---:R-:W-:Y:S01]  /*0250*/  IMAD.HI R2, R10.reuse, 0x2aaaaaab, RZ ;  /* 0x2aaaaaab0a027827 */ /* 0x044fe200078e02ff */
[----:B------:R-:W-:Y:S02]  /*0260*/  ISETP.GE.AND P2, PT, R10, RZ, PT ;  /* 0x000000ff0a00720c */ /* 0x000fe40003f46270 */
[----:B------:R-:W-:Y:S02]  /*0270*/  CS2R R82, SRZ ;  /* 0x0000000000527805 */ /* 0x000fe4000001ff00 */
[----:B------:R-:W-:-:S02]  /*0280*/  CS2R R84, SRZ ;  /* 0x0000000000547805 */ /* 0x000fc4000001ff00 */
[----:B------:R-:W-:Y:S02]  /*0290*/  CS2R R86, SRZ ;  /* 0x0000000000567805 */ /* 0x000fe4000001ff00 */
[----:B------:R-:W-:Y:S01]  /*02a0*/  SHF.R.U32.HI R5, RZ, 0x1f, R2 ;  /* 0x0000001fff057819 */ /* 0x000fe20000011602 */
[----:B------:R-:W-:Y:S01]  /*02b0*/  UMOV UR15, 0x3 ;  /* 0x00000003000f7882 */ /* 0x000fe20000000000 */
[----:B------:R-:W-:Y:S01]  /*02c0*/  UMOV UR16, 0xffffffff ;  /* 0xffffffff00107882 */ /* 0x000fe20000000000 */
[----:B------:R-:W-:Y:S01]  /*02d0*/  UMOV UR4, URZ ;  /* 0x0000003f00047c82 */ /* 0x000fe20008000000 */
[----:B------:R-:W-:Y:S01]  /*02e0*/  LEA.HI.SX32 R5, R2, R5, 0x1b ;  /* 0x0000000502057211 */ /* 0x000fe200078fdaff */
[----:B------:R-:W-:-:S04]  /*02f0*/  UMOV UR5, URZ ;  /* 0x0000003f00057c82 */ /* 0x000fc80008000000 */
[C---:B------:R-:W-:Y:S02]  /*0300*/  IMAD.SHL.U32 R4, R5.reuse, 0x8, RZ ;  /* 0x0000000805047824 */ /* 0x040fe400078e00ff */
[----:B------:R-:W-:-:S03]  /*0310*/  IMAD R5, R5, -0xc0, R10 ;  /* 0xffffff4005057824 */ /* 0x000fc600078e020a */
[----:B------:R-:W-:-:S04]  /*0320*/  LEA.HI.SX32 R3, R3, -R4, 0x19 ;  /* 0x8000000403037211 */ /* 0x000fc800078fcaff */
[----:B------:R-:W-:-:S04]  /*0330*/  VIMNMX R6, R3, 0x8, PT ;  /* 0x0000000803067848 */ /* 0x000fc80003fe0100 */
[-C--:B------:R-:W-:Y:S02]  /*0340*/  IABS R11, R6.reuse ;  /* 0x00000006000b7213 */ /* 0x080fe40000000000 */
[----:B------:R-:W-:Y:S02]  /*0350*/  IABS R9, R6 ;  /* 0x0000000600097213 */ /* 0x000fe40000000000 */
[----:B------:R-:W2:Y:S03]  /*0360*/  I2F.RP R0, R11 ;  /* 0x0000000b00007306 */ /* 0x000ea60000209400 */
[----:B------:R-:W-:-:S05]  /*0370*/  IMAD.MOV R13, RZ, RZ, -R9 ;  /* 0x000000ffff0d7224 */ /* 0x000fca00078e0a09 */
[----:B------:R-:W3:Y:S08]  /*0380*/  I2F.RP R9, R21 ;  /* 0x0000001500097306 */ /* 0x000ef00000209400 */
[----:B--2---:R-:W2:Y:S08]  /*0390*/  MUFU.RCP R0, R0 ;  /* 0x0000000000007308 */ /* 0x004eb00000001000 */
[----:B---3--:R-:W-:Y:S01]  /*03a0*/  MUFU.RCP R9, R9 ;  /* 0x0000000900097308 */ /* 0x008fe20000001000 */
[----:B--2---:R-:W-:-:S07]  /*03b0*/  VIADD R2, R0, 0xffffffe ;  /* 0x0ffffffe00027836 */ /* 0x004fce0000000000 */
[----:B------:R2:W3:Y:S02]  /*03c0*/  F2I.FTZ.U32.TRUNC.NTZ R3, R2 ;  /* 0x0000000200037305 */ /* 0x0004e4000021f000 */
[----:B--2---:R-:W-:Y:S02]  /*03d0*/  IMAD.MOV.U32 R2, RZ, RZ, RZ ;  /* 0x000000ffff027224 */ /* 0x004fe400078e00ff */
[----:B---3--:R-:W-:-:S04]  /*03e0*/  IMAD.MOV R8, RZ, RZ, -R3 ;  /* 0x000000ffff087224 */ /* 0x008fc800078e0a03 */
[----:B------:R-:W-:Y:S01]  /*03f0*/  IMAD R7, R8, R11, RZ ;  /* 0x0000000b08077224 */ /* 0x000fe200078e02ff */
[----:B------:R-:W-:-:S03]  /*0400*/  IABS R8, R10 ;  /* 0x0000000a00087213 */ /* 0x000fc60000000000 */
[----:B------:R-:W-:-:S04]  /*0410*/  IMAD.HI.U32 R3, R3, R7, R2 ;  /* 0x0000000703037227 */ /* 0x000fc800078e0002 */
[----:B------:R-:W-:Y:S01]  /*0420*/  IMAD.MOV.U32 R7, RZ, RZ, R8 ;  /* 0x000000ffff077224 */ /* 0x000fe200078e0008 */
[----:B------:R-:W-:Y:S02]  /*0430*/  IABS R8, R5 ;  /* 0x0000000500087213 */ /* 0x000fe40000000000 */
[----:B------:R-:W-:Y:S01]  /*0440*/  LOP3.LUT R5, R5, R6, RZ, 0x3c, !PT ;  /* 0x0000000605057212 */ /* 0x000fe200078e3cff */
[----:B------:R-:W-:-:S03]  /*0450*/  IMAD.HI.U32 R0, R3, R7, RZ ;  /* 0x0000000703007227 */ /* 0x000fc600078e00ff */
[----:B------:R-:W-:Y:S01]  /*0460*/  ISETP.GE.AND P4, PT, R5, RZ, PT ;  /* 0x000000ff0500720c */ /* 0x000fe20003f86270 */
[----:B------:R-:W-:Y:S01]  /*0470*/  IMAD R2, R0, R13, R7 ;  /* 0x0000000d00027224 */ /* 0x000fe200078e0207 */
[----:B------:R-:W-:Y:S01]  /*0480*/  LOP3.LUT R5, RZ, R6, RZ, 0x33, !PT ;  /* 0x00000006ff057212 */ /* 0x000fe200078e33ff */
[----:B------:R-:W-:-:S03]  /*0490*/  IMAD.MOV.U32 R0, RZ, RZ, R8 ;  /* 0x000000ffff007224 */ /* 0x000fc600078e0008 */
[----:B------:R-:W-:Y:S01]  /*04a0*/  ISETP.GT.U32.AND P0, PT, R11, R2, PT ;  /* 0x000000020b00720c */ /* 0x000fe20003f04070 */
[----:B------:R-:W-:-:S04]  /*04b0*/  IMAD.HI.U32 R8, R3, R0, RZ ;  /* 0x0000000003087227 */ /* 0x000fc800078e00ff */
[----:B------:R-:W-:Y:S02]  /*04c0*/  IMAD R7, R8, R13, R0 ;  /* 0x0000000d08077224 */ /* 0x000fe400078e0200 */
[----:B------:R-:W2:Y:S01]  /*04d0*/  S2R R0, SR_TID.X ;  /* 0x0000000000007919 */ /* 0x000ea20000002100 */
[----:B------:R-:W-:Y:S02]  /*04e0*/  VIADD R3, R9, 0xffffffe ;  /* 0x0ffffffe09037836 */ /* 0x000fe40000000000 */
[----:B------:R-:W-:-:S03]  /*04f0*/  ISETP.GT.U32.AND P3, PT, R11, R7, PT ;  /* 0x000000070b00720c */ /* 0x000fc60003f64070 */
[----:B------:R-:W-:Y:S01]  /*0500*/  @!P0 IMAD.IADD R2, R2, 0x1, -R11 ;  /* 0x0000000102028824 */ /* 0x000fe200078e0a0b */
[----:B------:R-:W3:Y:S04]  /*0510*/  F2I.FTZ.U32.TRUNC.NTZ R3, R3 ;  /* 0x0000000300037305 */ /* 0x000ee8000021f000 */
[----:B------:R-:W-:-:S05]  /*0520*/  ISETP.GT.U32.AND P0, PT, R11, R2, PT ;  /* 0x000000020b00720c */ /* 0x000fca0003f04070 */
[----:B------:R-:W-:Y:S02]  /*0530*/  @!P3 IMAD.IADD R7, R7, 0x1, -R11 ;  /* 0x000000010707b824 */ /* 0x000fe400078e0a0b */
[----:B------:R-:W-:-:S03]  /*0540*/  @!P3 VIADD R8, R8, 0x1 ;  /* 0x000000010808b836 */ /* 0x000fc60000000000 */
[----:B------:R-:W-:Y:S01]  /*0550*/  ISETP.GE.U32.AND P1, PT, R7, R11, PT ;  /* 0x0000000b0700720c */ /* 0x000fe20003f26070 */
[----:B---3--:R-:W-:Y:S02]  /*0560*/  IMAD.MOV R10, RZ, RZ, -R3 ;  /* 0x000000ffff0a7224 */ /* 0x008fe400078e0a03 */
[----:B------:R-:W-:Y:S01]  /*0570*/  @!P0 IMAD.IADD R2, R2, 0x1, -R11 ;  /* 0x0000000102028824 */ /* 0x000fe200078e0a0b */
[----:B------:R-:W-:Y:S01]  /*0580*/  ISETP.NE.AND P0, PT, R6, RZ, PT ;  /* 0x000000ff0600720c */ /* 0x000fe20003f05270 */
[----:B------:R-:W-:Y:S02]  /*0590*/  IMAD R11, R10, R21, RZ ;  /* 0x000000150a0b7224 */ /* 0x000fe400078e02ff */
[----:B------:R-:W-:Y:S01]  /*05a0*/  @!P2 IMAD.MOV R2, RZ, RZ, -R2 ;  /* 0x000000ffff02a224 */ /* 0x000fe200078e0a02 */
[----:B--2---:R-:W-:-:S04]  /*05b0*/  SHF.R.U32.HI R9, RZ, 0x3, R0 ;  /* 0x00000003ff097819 */ /* 0x004fc80000011600 */
[----:B------:R-:W-:Y:S01]  /*05c0*/  SEL R7, R5, R2, !P0 ;  /* 0x0000000205077207 */ /* 0x000fe20004000000 */
[----:B------:R-:W-:Y:S01]  /*05d0*/  @P1 VIADD R8, R8, 0x1 ;  /* 0x0000000108081836 */ /* 0x000fe20000000000 */
[----:B------:R-:W-:Y:S02]  /*05e0*/  SHF.R.U32.HI R2, RZ, 0x4, R0 ;  /* 0x00000004ff027819 */ /* 0x000fe40000011600 */
[----:B------:R-:W-:Y:S01]  /*05f0*/  SGXT.U32 R9, R9, 0x5 ;  /* 0x000000050909781a */ /* 0x000fe20000000000 */
[----:B------:R-:W-:Y:S01]  /*0600*/  IMAD.IADD R6, R4, 0x1, R7 ;  /* 0x0000000104067824 */ /* 0x000fe200078e0207 */
[----:B------:R-:W-:Y:S01]  /*0610*/  SGXT.U32 R7, R2, 0x4 ;  /* 0x000000040207781a */ /* 0x000fe20000000000 */
[----:B------:R-:W-:Y:S01]  /*0620*/  @!P4 IMAD.MOV R8, RZ, RZ, -R8 ;  /* 0x000000ffff08c224 */ /* 0x000fe200078e0a08 */
[----:B------:R-:W-:Y:S01]  /*0630*/  SHF.R.U32.HI R98, RZ, 0x5, R0 ;  /* 0x00000005ff627819 */ /* 0x000fe20000011600 */
[----:B------:R-:W-:Y:S02]  /*0640*/  IMAD.SHL.U32 R6, R6, 0x80, RZ ;  /* 0x0000008006067824 */ /* 0x000fe400078e00ff */
[----:B------:R-:W-:Y:S01]  /*0650*/  IMAD.MOV.U32 R2, RZ, RZ, RZ ;  /* 0x000000ffff027224 */ /* 0x000fe200078e00ff */
[----:B------:R-:W-:-:S02]  /*0660*/  SEL R4, R5, R8, !P0 ;  /* 0x0000000805047207 */ /* 0x000fc40004000000 */
[C---:B------:R-:W-:Y:S01]  /*0670*/  LOP3.LUT R5, R6.reuse, R9, RZ, 0xfc, !PT ;  /* 0x0000000906057212 */ /* 0x040fe200078efcff */
[----:B------:R-:W-:Y:S01]  /*0680*/  IMAD.HI.U32 R3, R3, R11, R2 ;  /* 0x0000000b03037227 */ /* 0x000fe200078e0002 */
[----:B------:R-:W-:Y:S02]  /*0690*/  LOP3.LUT R2, R6, R7, RZ, 0xfc, !PT ;  /* 0x0000000706027212 */ /* 0x000fe400078efcff */
[----:B------:R-:W-:Y:S01]  /*06a0*/  LOP3.LUT R11, R6, 0x40, R9, 0xfe, !PT ;  /* 0x00000040060b7812 */ /* 0x000fe200078efe09 */
[----:B------:R-:W-:Y:S01]  /*06b0*/  IMAD.SHL.U32 R4, R4, 0x80, RZ ;  /* 0x0000008004047824 */ /* 0x000fe200078e00ff */
[----:B------:R-:W-:Y:S02]  /*06c0*/  IABS R10, R5 ;  /* 0x00000005000a7213 */ /* 0x000fe40000000000 */
[----:B------:R-:W-:Y:S02]  /*06d0*/  LOP3.LUT R7, R6, 0x20, R9, 0xfe, !PT ;  /* 0x0000002006077812 */ /* 0x000fe400078efe09 */
[----:B------:R-:W-:-:S02]  /*06e0*/  LOP3.LUT R23, R6, 0x60, R9, 0xfe, !PT ;  /* 0x0000006006177812 */ /* 0x000fc400078efe09 */
[----:B------:R-:W-:Y:S02]  /*06f0*/  IABS R14, R11 ;  /* 0x0000000b000e7213 */ /* 0x000fe40000000000 */
[----:B------:R-:W-:Y:S01]  /*0700*/  ISETP.GE.AND P0, PT, R5, RZ, PT ;  /* 0x000000ff0500720c */ /* 0x000fe20003f06270 */
[----:B------:R-:W-:Y:S01]  /*0710*/  IMAD.HI.U32 R5, R3, R10, RZ ;  /* 0x0000000a03057227 */ /* 0x000fe200078e00ff */
[----:B------:R-:W-:Y:S02]  /*0720*/  IABS R12, R7 ;  /* 0x00000007000c7213 */ /* 0x000fe40000000000 */
[----:B------:R-:W-:Y:S01]  /*0730*/  IABS R16, R23 ;  /* 0x0000001700107213 */ /* 0x000fe20000000000 */
[----:B------:R-:W-:Y:S01]  /*0740*/  IMAD.MOV R8, RZ, RZ, -R5 ;  /* 0x000000ffff087224 */ /* 0x000fe200078e0a05 */
[----:B------:R-:W-:Y:S01]  /*0750*/  ISETP.GE.AND P2, PT, R7, RZ, PT ;  /* 0x000000ff0700720c */ /* 0x000fe20003f46270 */
[----:B------:R-:W-:Y:S01]  /*0760*/  IMAD.HI.U32 R7, R3, R14, RZ ;  /* 0x0000000e03077227 */ /* 0x000fe200078e00ff */
[----:B------:R-:W-:-:S02]  /*0770*/  ISETP.GE.AND P1, PT, R11, RZ, PT ;  /* 0x000000ff0b00720c */ /* 0x000fc40003f26270 */
[----:B------:R-:W-:Y:S01]  /*0780*/  LOP3.LUT R29, R4, 0x40, R9, 0xfe, !PT ;  /* 0x00000040041d7812 */ /* 0x000fe200078efe09 */
[C---:B------:R-:W-:Y:S01]  /*0790*/  IMAD.HI.U32 R6, R3.reuse, R12, RZ ;  /* 0x0000000c03067227 */ /* 0x040fe200078e00ff */
[----:B------:R-:W-:Y:S02]  /*07a0*/  LOP3.LUT R24, R4, 0x60, R9, 0xfe, !PT ;  /* 0x0000006004187812 */ /* 0x000fe400078efe09 */
[----:B------:R-:W-:Y:S01]  /*07b0*/  LOP3.LUT R27, R4, 0x20, R9, 0xfe, !PT ;  /* 0x00000020041b7812 */ /* 0x000fe200078efe09 */
[----:B------:R-:W-:Y:S01]  /*07c0*/  IMAD.HI.U32 R5, R3, R16, RZ ;  /* 0x0000001003057227 */ /* 0x000fe200078e00ff */
[----:B------:R-:W-:Y:S02]  /*07d0*/  LOP3.LUT R25, R4, R9, RZ, 0xfc, !PT ;  /* 0x0000000904197212 */ /* 0x000fe400078efcff */
[----:B------:R-:W-:Y:S01]  /*07e0*/  LOP3.LUT R110, R98, 0x7fffffc, RZ, 0xc0, !PT ;  /* 0x07fffffc626e7812 */ /* 0x000fe200078ec0ff */
[----:B------:R-:W-:Y:S02]  /*07f0*/  IMAD.MOV R7, RZ, RZ, -R7 ;  /* 0x000000ffff077224 */ /* 0x000fe400078e0a07 */
[----:B------:R-:W-:-:S02]  /*0800*/  IMAD.MOV R6, RZ, RZ, -R6 ;  /* 0x000000ffff067224 */ /* 0x000fc400078e0a06 */
[----:B------:R-:W-:Y:S01]  /*0810*/  IMAD.MOV R11, RZ, RZ, -R5 ;  /* 0x000000ffff0b7224 */ /* 0x000fe200078e0a05 */
[----:B------:R-:W-:Y:S01]  /*0820*/  LOP3.LUT R5, R9, 0x20, RZ, 0xfc, !PT ;  /* 0x0000002009057812 */ /* 0x000fe200078efcff */
[----:B------:R-:W-:Y:S01]  /*0830*/  IMAD R13, R21, R7, R14 ;  /* 0x00000007150d7224 */ /* 0x000fe200078e020e */
[----:B------:R-:W-:Y:S01]  /*0840*/  LOP3.LUT R7, R9, 0x60, RZ, 0xfc, !PT ;  /* 0x0000006009077812 */ /* 0x000fe200078efcff */
[C---:B------:R-:W-:Y:S02]  /*0850*/  IMAD R10, R21.reuse, R8, R10 ;  /* 0x00000008150a7224 */ /* 0x040fe400078e020a */
[C---:B------:R-:W-:Y:S01]  /*0860*/  IMAD R12, R21.reuse, R6, R12 ;  /* 0x00000006150c7224 */ /* 0x040fe200078e020c */
[C---:B------:R-:W-:Y:S01]  /*0870*/  ISETP.GT.U32.AND P4, PT, R21.reuse, R13, PT ;  /* 0x0000000d1500720c */ /* 0x040fe20003f84070 */
[C---:B------:R-:W-:Y:S01]  /*0880*/  IMAD R14, R21.reuse, R11, R16 ;  /* 0x0000000b150e7224 */ /* 0x040fe200078e0210 */
[----:B------:R-:W-:Y:S01]  /*0890*/  ISETP.GT.U32.AND P6, PT, R21, R10, PT ;  /* 0x0000000a1500720c */ /* 0x000fe20003fc4070 */
[----:B------:R-:W-:Y:S01]  /*08a0*/  IMAD.HI R15, R29, 0x2aaaaaab, RZ ;  /* 0x2aaaaaab1d0f7827 */ /* 0x000fe200078e02ff */
[----:B------:R-:W-:-:S02]  /*08b0*/  ISETP.GT.U32.AND P3, PT, R21, R12, PT ;  /* 0x0000000c1500720c */ /* 0x000fc40003f64070 */
[----:B------:R-:W-:Y:S01]  /*08c0*/  ISETP.GT.U32.AND P5, PT, R21, R14, PT ;  /* 0x0000000e1500720c */ /* 0x000fe20003fa4070 */
[----:B------:R-:W-:Y:S01]  /*08d0*/  IMAD.HI R19, R24, 0x2aaaaaab, RZ ;  /* 0x2aaaaaab18137827 */ /* 0x000fe200078e02ff */
[----:B------:R-:W-:Y:S02]  /*08e0*/  SHF.R.U32.HI R20, RZ, 0x1f, R15 ;  /* 0x0000001fff147819 */ /* 0x000fe4000001160f */
[----:B------:R-:W-:Y:S01]  /*08f0*/  LOP3.LUT R6, R9, 0x40, RZ, 0xfc, !PT ;  /* 0x0000004009067812 */ /* 0x000fe200078efcff */
[----:B------:R-:W-:Y:S01]  /*0900*/  IMAD.SHL.U32 R3, R0, 0x8, RZ ;  /* 0x0000000800037824 */ /* 0x000fe200078e00ff */
[----:B------:R-:W-:Y:S01]  /*0910*/  SHF.R.U32.HI R22, RZ, 0x1f, R19 ;  /* 0x0000001fff167819 */ /* 0x000fe20000011613 */
[--C-:B------:R-:W-:Y:S01]  /*0920*/  @!P4 IMAD.IADD R13, R13, 0x1, -R21.reuse ;  /* 0x000000010d0dc824 */ /* 0x100fe200078e0a15 */
[----:B------:R-:W-:Y:S01]  /*0930*/  LEA.HI R20, R15, R20, RZ, 0x17 ;  /* 0x000000140f147211 */ /* 0x000fe200078fb8ff */
[--C-:B------:R-:W-:Y:S01]  /*0940*/  @!P6 IMAD.IADD R10, R10, 0x1, -R21.reuse ;  /* 0x000000010a0ae824 */ /* 0x100fe200078e0a15 */
[----:B------:R-:W-:Y:S01]  /*0950*/  LOP3.LUT R8, R3, 0x38, R0, 0x48, !PT ;  /* 0x0000003803087812 */ /* 0x000fe200078e4800 */
[--C-:B------:R-:W-:Y:S01]  /*0960*/  @!P3 IMAD.IADD R12, R12, 0x1, -R21.reuse ;  /* 0x000000010c0cb824 */ /* 0x100fe200078e0a15 */
[C---:B------:R-:W-:Y:S01]  /*0970*/  ISETP.GT.U32.AND P4, PT, R21.reuse, R13, PT ;  /* 0x0000000d1500720c */ /* 0x040fe20003f84070 */
[----:B------:R-:W-:Y:S01]  /*0980*/  @!P5 IMAD.IADD R14, R14, 0x1, -R21 ;  /* 0x000000010e0ed824 */ /* 0x000fe200078e0a15 */
[----:B------:R-:W-:Y:S01]  /*0990*/  ISETP.GT.U32.AND P6, PT, R21, R10, PT ;  /* 0x0000000a1500720c */ /* 0x000fe20003fc4070 */
[----:B------:R-:W-:Y:S01]  /*09a0*/  IMAD.HI R11, R27, 0x2aaaaaab, RZ ;  /* 0x2aaaaaab1b0b7827 */ /* 0x000fe200078e02ff */
[----:B------:R-:W-:-:S02]  /*09b0*/  ISETP.GT.U32.AND P5, PT, R21, R12, PT ;  /* 0x0000000c1500720c */ /* 0x000fc40003fa4070 */
[----:B------:R-:W-:Y:S01]  /*09c0*/  ISETP.GT.U32.AND P3, PT, R21, R14, PT ;  /* 0x0000000e1500720c */ /* 0x000fe20003f64070 */
[--C-:B------:R-:W-:Y:S01]  /*09d0*/  IMAD R5, R5, 0x40, R8.reuse ;  /* 0x0000004005057824 */ /* 0x100fe200078e0208 */
[----:B------:R-:W-:Y:S01]  /*09e0*/  LEA.HI R19, R19, R22, RZ, 0x17 ;  /* 0x0000001613137211 */ /* 0x000fe200078fb8ff */
[----:B------:R-:W-:Y:S01]  /*09f0*/  IMAD R22, R20, -0xc00, R29 ;  /* 0xfffff40014167824 */ /* 0x000fe200078e021d */
[----:B------:R-:W-:Y:S01]  /*0a00*/  SHF.R.U32.HI R18, RZ, 0x1f, R11 ;  /* 0x0000001fff127819 */ /* 0x000fe2000001160b */
[--C-:B------:R-:W-:Y:S02]  /*0a10*/  IMAD R6, R6, 0x40, R8.reuse ;  /* 0x0000004006067824 */ /* 0x100fe400078e0208 */
[--C-:B------:R-:W-:Y:S01]  /*0a20*/  @!P4 IMAD.IADD R13, R13, 0x1, -R21.reuse ;  /* 0x000000010d0dc824 */ /* 0x100fe200078e0a15 */
[----:B------:R-:W-:Y:S01]  /*0a30*/  LEA.HI R18, R11, R18, RZ, 0x17 ;  /* 0x000000120b127211 */ /* 0x000fe200078fb8ff */
[--C-:B------:R-:W-:Y:S01]  /*0a40*/  @!P6 IMAD.IADD R10, R10, 0x1, -R21.reuse ;  /* 0x000000010a0ae824 */ /* 0x100fe200078e0a15 */
[----:B------:R-:W-:Y:S01]  /*0a50*/  ISETP.GE.AND P6, PT, R23, RZ, PT ;  /* 0x000000ff1700720c */ /* 0x000fe20003fc6270 */
[--C-:B------:R-:W-:Y:S01]  /*0a60*/  @!P5 IMAD.IADD R12, R12, 0x1, -R21.reuse ;  /* 0x000000010c0cd824 */ /* 0x100fe200078e0a15 */
[----:B------:R-:W-:Y:S01]  /*0a70*/  LOP3.LUT R11, RZ, R17, RZ, 0x33, !PT ;  /* 0x00000011ff0b7212 */ /* 0x000fe200078e33ff */
[----:B------:R-:W-:Y:S01]  /*0a80*/  @!P3 IMAD.IADD R14, R14, 0x1, -R21 ;  /* 0x000000010e0eb824 */ /* 0x000fe200078e0a15 */
[----:B------:R-:W-:Y:S01]  /*0a90*/  ISETP.NE.AND P3, PT, R17, RZ, PT ;  /* 0x000000ff1100720c */ /* 0x000fe20003f65270 */
[----:B------:R-:W2:Y:S01]  /*0aa0*/  LDC.64 R20, c[0x0][0x218] ;  /* 0x00008600ff147b82 */ /* 0x000ea20000000a00 */
[--C-:B------:R-:W-:Y:S01]  /*0ab0*/  IMAD R7, R7, 0x40, R8.reuse ;  /* 0x0000004007077824 */ /* 0x100fe200078e0208 */
[----:B------:R-:W-:Y:S01]  /*0ac0*/  LEA R35, R6, UR14, 0x1 ;  /* 0x0000000e06237c11 */ /* 0x000fe2000f8e08ff */
[----:B------:R-:W-:-:S02]  /*0ad0*/  IMAD R8, R9, 0x40, R8 ;  /* 0x0000004009087824 */ /* 0x000fc400078e0208 */
[----:B------:R-:W-:Y:S01]  /*0ae0*/  IMAD.HI R9, R25, 0x2aaaaaab, RZ ;  /* 0x2aaaaaab19097827 */ /* 0x000fe200078e02ff */
[----:B------:R-:W-:-:S03]  /*0af0*/  LEA R37, R7, UR14, 0x1 ;  /* 0x0000000e07257c11 */ /* 0x000fc6000f8e08ff */
[----:B------:R-:W-:Y:S01]  /*0b00*/  @!P0 IMAD.MOV R10, RZ, RZ, -R10 ;  /* 0x000000ffff0a8224 */ /* 0x000fe200078e0a0a */
[----:B------:R-:W-:Y:S01]  /*0b10*/  SHF.R.U32.HI R16, RZ, 0x1f, R9 ;  /* 0x0000001fff107819 */ /* 0x000fe20000011609 */
[----:B------:R-:W-:Y:S02]  /*0b20*/  @!P2 IMAD.MOV R12, RZ, RZ, -R12 ;  /* 0x000000ffff0ca224 */ /* 0x000fe400078e0a0c */
[----:B------:R-:W-:Y:S01]  /*0b30*/  @!P1 IMAD.MOV R13, RZ, RZ, -R13 ;  /* 0x000000ffff0d9224 */ /* 0x000fe200078e0a0d */
[----:B------:R-:W-:Y:S01]  /*0b40*/  LEA.HI R16, R9, R16, RZ, 0x17 ;  /* 0x0000001009107211 */ /* 0x000fe200078fb8ff */
[----:B------:R-:W-:Y:S01]  /*0b50*/  @!P6 IMAD.MOV R14, RZ, RZ, -R14 ;  /* 0x000000ffff0ee224 */ /* 0x000fe200078e0a0e */
[----:B------:R-:W-:Y:S01]  /*0b60*/  LOP3.LUT R9, R3, 0x38, RZ, 0xc0, !PT ;  /* 0x0000003803097812 */ /* 0x000fe200078ec0ff */
[----:B------:R-:W-:Y:S01]  /*0b70*/  IMAD R18, R18, -0xc00, R27 ;  /* 0xfffff40012127824 */ /* 0x000fe200078e021b */
[C---:B------:R-:W-:Y:S01]  /*0b80*/  SEL R10, R11.reuse, R10, !P3 ;  /* 0x0000000a0b0a7207 */ /* 0x040fe20005800000 */
[----:B------:R-:W-:Y:S01]  /*0b90*/  IMAD R16, R16, -0xc00, R25 ;  /* 0xfffff40010107824 */ /* 0x000fe200078e0219 */
[----:B------:R-:W-:Y:S01]  /*0ba0*/  SEL R12, R11, R12, !P3 ;  /* 0x0000000c0b0c7207 */ /* 0x000fe20005800000 */
[----:B------:R-:W-:Y:S01]  /*0bb0*/  IMAD R24, R19, -0xc00, R24 ;  /* 0xfffff40013187824 */ /* 0x000fe200078e0218 */
[C---:B------:R-:W-:Y:S01]  /*0bc0*/  SEL R26, R11.reuse, R13, !P3 ;  /* 0x0000000d0b1a7207 */ /* 0x040fe20005800000 */
[--C-:B------:R-:W-:Y:S01]  /*0bd0*/  IMAD R13, R10, 0xc00, R9.reuse ;  /* 0x00000c000a0d7824 */ /* 0x100fe200078e0209 */
[----:B------:R-:W-:Y:S01]  /*0be0*/  SEL R14, R11, R14, !P3 ;  /* 0x0000000e0b0e7207 */ /* 0x000fe20005800000 */
[--C-:B------:R-:W-:Y:S01]  /*0bf0*/  IMAD R15, R12, 0xc00, R9.reuse ;  /* 0x00000c000c0f7824 */ /* 0x100fe200078e0209 */
[----:B------:R-:W-:Y:S01]  /*0c00*/  LEA R25, R8, UR14, 0x1 ;  /* 0x0000000e08197c11 */ /* 0x000fe2000f8e08ff */
[--C-:B------:R-:W-:Y:S01]  /*0c10*/  IMAD R23, R16, 0xc00, R9.reuse ;  /* 0x00000c0010177824 */ /* 0x100fe200078e0209 */
[----:B------:R-:W-:Y:S01]  /*0c20*/  LEA R27, R5, UR14, 0x1 ;  /* 0x0000000e051b7c11 */ /* 0x000fe2000f8e08ff */
[----:B------:R-:W-:-:S02]  /*0c30*/  IMAD R29, R18, 0xc00, R9 ;  /* 0x00000c00121d7824 */ /* 0x000fc400078e0209 */
[--C-:B------:R-:W-:Y:S02]  /*0c40*/  IMAD R31, R22, 0xc00, R9.reuse ;  /* 0x00000c00161f7824 */ /* 0x100fe400078e0209 */
[--C-:B------:R-:W-:Y:S02]  /*0c50*/  IMAD R11, R24, 0xc00, R9.reuse ;  /* 0x00000c00180b7824 */ /* 0x100fe400078e0209 */
[--C-:B------:R-:W-:Y:S02]  /*0c60*/  IMAD R19, R26, 0xc00, R9.reuse ;  /* 0x00000c001a137824 */ /* 0x100fe400078e0209 */
[----:B------:R-:W-:Y:S02]  /*0c70*/  IMAD R9, R14, 0xc00, R9 ;  /* 0x00000c000e097824 */ /* 0x000fe400078e0209 */
[----:B--2---:R-:W-:-:S04]  /*0c80*/  IMAD.WIDE R12, R13, 0x2, R20 ;  /* 0x000000020d0c7825 */ /* 0x004fc800078e0214 */
[--C-:B------:R-:W-:Y:S01]  /*0c90*/  IMAD.WIDE R14, R15, 0x2, R20.reuse ;  /* 0x000000020f0e7825 */ /* 0x100fe200078e0214 */
[----:B------:R-:W-:Y:S01]  /*0ca0*/  @!PT LDS RZ, [RZ] ;  /* 0x00000000fffff984 */ /* 0x000fe20000000800 */
[----:B------:R-:W-:Y:S01]  /*0cb0*/  @!PT LDS RZ, [RZ] ;  /* 0x00000000fffff984 */ /* 0x000fe20000000800 */
[----:B------:R-:W-:Y:S01]  /*0cc0*/  @!PT LDS RZ, [RZ] ;  /* 0x00000000fffff984 */ /* 0x000fe20000000800 */
[----:B------:R-:W-:Y:S01]  /*0cd0*/  LDGSTS.E.BYPASS.128 [R25], desc[UR18][R12.64] ;  /* 0x000000000c197fae */ /* 0x000fe2000b901c52 */
[----:B------:R-:W-:Y:S02]  /*0ce0*/  IADD3 R100, P0, R12, 0x200, RZ ;  /* 0x000002000c647810 */ /* 0x000fe40007f1e0ff */
[--C-:B------:R-:W-:Y:S01]  /*0cf0*/  IMAD.WIDE R18, R19, 0x2, R20.reuse ;  /* 0x0000000213127825 */ /* 0x100fe200078e0214 */
[----:B------:R-:W-:Y:S03]  /*0d00*/  LDGSTS.E.BYPASS.128 [R27], desc[UR18][R14.64] ;  /* 0x000000000e1b7fae */ /* 0x000fe6000b901c52 */
[----:B------:R-:W-:Y:S01]  /*0d10*/  IMAD.WIDE R20, R9, 0x2, R20 ;  /* 0x0000000209147825 */ /* 0x000fe200078e0214 */
[----:B------:R-:W-:Y:S01]  /*0d20*/  LDGSTS.E.BYPASS.128 [R35], desc[UR18][R18.64] ;  /* 0x0000000012237fae */ /* 0x000fe2000b901c52 */
[----:B------:R-:W-:-:S02]  /*0d30*/  IADD3 R9, P1, R14, 0x200, RZ ;  /* 0x000002000e097810 */ /* 0x000fc40007f3e0ff */
[--C-:B----4-:R-:W-:Y:S01]  /*0d40*/  IMAD.WIDE R22, R23, 0x2, R32.reuse ;  /* 0x0000000217167825 */ /* 0x110fe200078e0220 */
[----:B------:R-:W-:Y:S03]  /*0d50*/  LDGSTS.E.BYPASS.128 [R37], desc[UR18][R20.64] ;  /* 0x0000000014257fae */ /* 0x000fe6000b901c52 */
[--C-:B------:R-:W-:Y:S01]  /*0d60*/  IMAD.WIDE R28, R29, 0x2, R32.reuse ;  /* 0x000000021d1c7825 */ /* 0x100fe200078e0220 */
[----:B------:R-:W0:Y:S03]  /*0d70*/  LDGDEPBAR ;  /* 0x00000000000079af */ /* 0x000e260000000000 */
[----:B------:R-:W-:Y:S01]  /*0d80*/  IMAD.WIDE R30, R31, 0x2, R32 ;  /* 0x000000021f1e7825 */ /* 0x000fe200078e0220 */
[----:B------:R-:W-:Y:S01]  /*0d90*/  LDGSTS.E.BYPASS.128 [R25+0x14000], desc[UR18][R22.64] ;  /* 0x1400000016197fae */ /* 0x000fe2000b901c52 */
[----:B------:R-:W-:-:S02]  /*0da0*/  IADD3 R96, P2, R28, 0x200, RZ ;  /* 0x000002001c607810 */ /* 0x000fc40007f5e0ff */
[----:B------:R-:W-:Y:S01]  /*0db0*/  IMAD.WIDE R32, R11, 0x2, R32 ;  /* 0x000000020b207825 */ /* 0x000fe200078e0220 */
[----:B------:R-:W-:Y:S03]  /*0dc0*/  LDGSTS.E.BYPASS.128 [R27+0x14000], desc[UR18][R28.64] ;  /* 0x140000001c1b7fae */ /* 0x000fe6000b901c52 */
[----:B------:R-:W-:Y:S01]  /*0dd0*/  IMAD.X R10, RZ, RZ, R13, P0 ;  /* 0x000000ffff0a7224 */ /* 0x000fe200000e060d */
[----:B------:R-:W-:Y:S01]  /*0de0*/  LDGSTS.E.BYPASS.128 [R35+0x14000], desc[UR18][R30.64] ;  /* 0x140000001e237fae */ /* 0x000fe2000b901c52 */
[----:B------:R-:W-:Y:S01]  /*0df0*/  IADD3 R16, P0, R18, 0x200, RZ ;  /* 0x0000020012107810 */ /* 0x000fe20007f1e0ff */
[----:B------:R-:W-:Y:S01]  /*0e00*/  IMAD.X R11, RZ, RZ, R15, P1 ;  /* 0x000000ffff0b7224 */ /* 0x000fe200008e060f */
[----:B------:R-:W-:Y:S01]  /*0e10*/  IADD3 R91, P1, R20, 0x200, RZ ;  /* 0x00000200145b7810 */ /* 0x000fe20007f3e0ff */
[----:B------:R-:W-:Y:S01]  /*0e20*/  LDGSTS.E.BYPASS.128 [R37+0x14000], desc[UR18][R32.64] ;  /* 0x1400000020257fae */ /* 0x000fe2000b901c52 */
[----:B------:R-:W-:-:S02]  /*0e30*/  IMAD.X R109, RZ, RZ, R29, P2 ;  /* 0x000000ffff6d7224 */ /* 0x000fc400010e061d */
[----:B------:R-:W-:Y:S01]  /*0e40*/  IMAD.X R90, RZ, RZ, R19, P0 ;  /* 0x000000ffff5a7224 */ /* 0x000fe200000e0613 */
[----:B------:R-:W0:Y:S01]  /*0e50*/  LDGDEPBAR ;  /* 0x00000000000079af */ /* 0x000e220000000000 */
[----:B------:R-:W-:Y:S01]  /*0e60*/  BAR.SYNC.DEFER_BLOCKING 0x0 ;  /* 0x0000000000007b1d */ /* 0x000fe20000010000 */
[----:B------:R-:W-:Y:S01]  /*0e70*/  IADD3 R95, P0, R22, 0x200, RZ ;  /* 0x00000200165f7810 */ /* 0x000fe20007f1e0ff */
[----:B------:R-:W-:Y:S01]  /*0e80*/  IMAD.X R94, RZ, RZ, R21, P1 ;  /* 0x000000ffff5e7224 */ /* 0x000fe200008e0615 */
[----:B------:R-:W-:-:S03]  /*0e90*/  IADD3 R106, P1, R30, 0x200, RZ ;  /* 0x000002001e6a7810 */ /* 0x000fc60007f3e0ff */
[----:B------:R-:W-:Y:S01]  /*0ea0*/  IMAD.X R97, RZ, RZ, R23, P0 ;  /* 0x000000ffff617224 */ /* 0x000fe200000e0617 */
[----:B------:R-:W-:Y:S01]  /*0eb0*/  IADD3 R102, P0, R32, 0x200, RZ ;  /* 0x0000020020667810 */ /* 0x000fe20007f1e0ff */
[----:B------:R-:W-:-:S04]  /*0ec0*/  IMAD.X R108, RZ, RZ, R31, P1 ;  /* 0x000000ffff6c7224 */ /* 0x000fc800008e061f */
[----:B------:R-:W-:Y:S01]  /*0ed0*/  IMAD.X R104, RZ, RZ, R33, P0 ;  /* 0x000000ffff687224 */ /* 0x000fe200000e0621 */
[----:B------:R-:W-:Y:S01]  /*0ee0*/  @!PT LDS RZ, [RZ] ;  /* 0x00000000fffff984 */ /* 0x000fe20000000800 */
[----:B------:R-:W-:Y:S01]  /*0ef0*/  @!PT LDS RZ, [RZ] ;  /* 0x00000000fffff984 */ /* 0x000fe20000000800 */
[----:B------:R-:W-:Y:S01]  /*0f00*/  @!PT LDS RZ, [RZ] ;  /* 0x00000000fffff984 */ /* 0x000fe20000000800 */
[----:B------:R-:W-:Y:S04]  /*0f10*/  LDGSTS.E.BYPASS.128 [R25+0x4000], desc[UR18][R12.64+0x80] ;  /* 0x040000800c197fae */ /* 0x000fe8000b901c52 */
[----:B------:R-:W-:Y:S04]  /*0f20*/  LDGSTS.E.BYPASS.128 [R27+0x4000], desc[UR18][R14.64+0x80] ;  /* 0x040000800e1b7fae */ /* 0x000fe8000b901c52 */
[----:B------:R-:W-:Y:S04]  /*0f30*/  LDGSTS.E.BYPASS.128 [R35+0x4000], desc[UR18][R18.64+0x80] ;  /* 0x0400008012237fae */ /* 0x000fe8000b901c52 */
[----:B------:R-:W-:Y:S04]  /*0f40*/  LDGSTS.E.BYPASS.128 [R37+0x4000], desc[UR18][R20.64+0x80] ;  /* 0x0400008014257fae */ /* 0x000fe8000b901c52 */
[----:B------:R-:W0:Y:S04]  /*0f50*/  LDGDEPBAR ;  /* 0x00000000000079af */ /* 0x000e280000000000 */
[----:B------:R-:W-:Y:S04]  /*0f60*/  LDGSTS.E.BYPASS.128 [R25+0x18000], desc[UR18][R22.64+0x80] ;  /* 0x1800008016197fae */ /* 0x000fe8000b901c52 */
[----:B------:R-:W-:Y:S04]  /*0f70*/  LDGSTS.E.BYPASS.128 [R27+0x18000], desc[UR18][R28.64+0x80] ;  /* 0x180000801c1b7fae */ /* 0x000fe8000b901c52 */
[----:B------:R-:W-:Y:S04]  /*0f80*/  LDGSTS.E.BYPASS.128 [R35+0x18000], desc[UR18][R30.64+0x80] ;  /* 0x180000801e237fae */ /* 0x000fe8000b901c52 */
[----:B------:R-:W-:Y:S04]  /*0f90*/  LDGSTS.E.BYPASS.128 [R37+0x18000], desc[UR18][R32.64+0x80] ;  /* 0x1800008020257fae */ /* 0x000fe8000b901c52 */
[----:B------:R-:W0:Y:S01]  /*0fa0*/  LDGDEPBAR ;  /* 0x00000000000079af */ /* 0x000e220000000000 */
[----:B------:R-:W-:Y:S06]  /*0fb0*/  BAR.SYNC.DEFER_BLOCKING 0x0 ;  /* 0x0000000000007b1d */ /* 0x000fec0000010000 */
        /* <DEDUP_REMOVED lines=17> */
[----:B------:R2:W-:Y:S04]  /*10d0*/  LDGSTS.E.BYPASS.128 [R25+0xc000], desc[UR18][R12.64+0x180] ;  /* 0x0c0001800c197fae */ /* 0x0005e8000b901c52 */
[----:B------:R-:W-:Y:S04]  /*10e0*/  LDGSTS.E.BYPASS.128 [R27+0xc000], desc[UR18][R14.64+0x180] ;  /* 0x0c0001800e1b7fae */ /* 0x000fe8000b901c52 */
[----:B------:R-:W-:Y:S04]  /*10f0*/  LDGSTS.E.BYPASS.128 [R35+0xc000], desc[UR18][R18.64+0x180] ;  /* 0x0c00018012237fae */ /* 0x000fe8000b901c52 */
[----:B------:R-:W-:Y:S01]  /*1100*/  LDGSTS.E.BYPASS.128 [R37+0xc000], desc[UR18][R20.64+0x180] ;  /* 0x0c00018014257fae */ /* 0x000fe2000b901c52 */
[----:B--2---:R-:W-:-:S03]  /*1110*/  IMAD.MOV.U32 R12, RZ, RZ, -0x40 ;  /* 0xffffffc0ff0c7424 */ /* 0x004fc600078e00ff */
[----:B------:R-:W0:Y:S04]  /*1120*/  LDGDEPBAR ;  /* 0x00000000000079af */ /* 0x000e280000000000 */
[----:B------:R2:W-:Y:S04]  /*1130*/  LDGSTS.E.BYPASS.128 [R25+0x20000], desc[UR18][R22.64+0x180] ;  /* 0x2000018016197fae */ /* 0x0005e8000b901c52 */
[----:B------:R3:W-:Y:S04]  /*1140*/  LDGSTS.E.BYPASS.128 [R27+0x20000], desc[UR18][R28.64+0x180] ;  /* 0x200001801c1b7fae */ /* 0x0007e8000b901c52 */
[----:B------:R4:W-:Y:S04]  /*1150*/  LDGSTS.E.BYPASS.128 [R35+0x20000], desc[UR18][R30.64+0x180] ;  /* 0x200001801e237fae */ /* 0x0009e8000b901c52 */
[----:B------:R5:W-:Y:S01]  /*1160*/  LDGSTS.E.BYPASS.128 [R37+0x20000], desc[UR18][R32.64+0x180] ;  /* 0x2000018020257fae */ /* 0x000be2000b901c52 */
[----:B-12---:R-:W-:-:S03]  /*1170*/  CS2R R24, SRZ ;  /* 0x0000000000187805 */ /* 0x006fc6000001ff00 */
[----:B------:R-:W0:Y:S01]  /*1180*/  LDGDEPBAR ;  /* 0x00000000000079af */ /* 0x000e220000000000 */
[----:B---3--:R-:W-:Y:S02]  /*1190*/  CS2R R26, SRZ ;  /* 0x00000000001a7805 */ /* 0x008fe4000001ff00 */
[----:B------:R-:W-:Y:S02]  /*11a0*/  CS2R R28, SRZ ;  /* 0x00000000001c7805 */ /* 0x000fe4000001ff00 */
[----:B----4-:R-:W-:Y:S02]  /*11b0*/  CS2R R30, SRZ ;  /* 0x00000000001e7805 */ /* 0x010fe4000001ff00 */
[----:B------:R-:W-:Y:S02]  /*11c0*/  CS2R R34, SRZ ;  /* 0x0000000000227805 */ /* 0x000fe4000001ff00 */
[----:B-----5:R-:W-:Y:S02]  /*11d0*/  CS2R R32, SRZ ;  /* 0x0000000000207805 */ /* 0x020fe4000001ff00 */
[----:B------:R-:W-:-:S07]  /*11e0*/  CS2R R36, SRZ ;  /* 0x0000000000247805 */ /* 0x000fce000001ff00 */
.L_x_0:
[----:B------:R-:W1:Y:S01]  /*11f0*/  SHFL.IDX PT, R13, R110, RZ, 0x1f ;  /* 0x00001fff6e0d7589 */ /* 0x000e6200000e0000 */
[----:B------:R-:W-:Y:S01]  /*1200*/  UIADD3 UR16, UR16, 0x1, URZ ;  /* 0x0000000110107890 */ /* 0x000fe2000fffe03f */
[----:B------:R-:W-:-:S04]  /*1210*/  DEPBAR.LE SB0, 0x6 ;  /* 0x000081800000791a */ /* 0x000fc80000000000 */
[----:B------:R-:W-:Y:S01]  /*1220*/  UISETP.GE.AND UP0, UPT, UR16, 0x5, UPT ;  /* 0x000000051000788c */ /* 0x000fe2000bf06270 */
[----:B------:R-:W-:Y:S01]  /*1230*/  BAR.SYNC.DEFER_BLOCKING 0x0 ;  /* 0x0000000000007b1d */ /* 0x000fe20000010000 */
[----:B------:R-:W-:Y:S01]  /*1240*/  UIADD3 UR15, UR15, 0x1, URZ ;  /* 0x000000010f0f7890 */ /* 0x000fe2000fffe03f */
[----:B------:R-:W-:Y:S01]  /*1250*/  VIADD R99, R12, 0x40 ;  /* 0x000000400c637836 */ /* 0x000fe20000000000 */
[----:B------:R-:W-:Y:S01]  /*1260*/  USEL UR16, UR16, URZ, !UP0 ;  /* 0x0000003f10107287 */ /* 0x000fe2000c000000 */
[----:B------:R-:W-:Y:S02]  /*1270*/  IADD3 R22, P1, R100, UR4, RZ ;  /* 0x0000000464167c10 */ /* 0x000fe4000ff3e0ff */
[----:B------:R-:W-:Y:S01]  /*1280*/  UMOV UR11, 0x40000040 ;  /* 0x40000040000b7882 */ /* 0x000fe20000000000 */
[----:B------:R-:W-:Y:S02]  /*1290*/  ISETP.GE.U32.AND P0, PT, R99, 0xb00, PT ;  /* 0x00000b006300780c */ /* 0x000fe40003f06070 */
[----:B------:R-:W-:-:S02]  /*12a0*/  IADD3.X R23, R10, UR5, RZ, P1, !PT ;  /* 0x000000050a177c10 */ /* 0x000fc40008ffe4ff */
[----:B------:R-:W-:Y:S02]  /*12b0*/  IADD3 R88, P1, R16, UR4, RZ ;  /* 0x0000000410587c10 */ /* 0x000fe4000ff3e0ff */
[----:B------:R-:W-:Y:S02]  /*12c0*/  IADD3 R92, P2, R9, UR4, RZ ;  /* 0x00000004095c7c10 */ /* 0x000fe4000ff5e0ff */
[----:B------:R-:W-:Y:S02]  /*12d0*/  IADD3.X R89, R90, UR5, RZ, P1, !PT ;  /* 0x000000055a597c10 */ /* 0x000fe40008ffe4ff */
[----:B-1----:R-:W-:Y:S02]  /*12e0*/  R2UR UR6, R13 ;  /* 0x000000000d0672ca */ /* 0x002fe400000e0000 */
[----:B------:R-:W-:Y:S02]  /*12f0*/  IADD3 R12, P1, R91, UR4, RZ ;  /* 0x000000045b0c7c10 */ /* 0x000fe4000ff3e0ff */
[----:B------:R-:W-:-:S02]  /*1300*/  IADD3.X R93, R11, UR5, RZ, P2, !PT ;  /* 0x000000050b5d7c10 */ /* 0x000fc400097fe4ff */
[----:B------:R-:W-:Y:S01]  /*1310*/  IADD3 R14, P2, R95, UR4, RZ ;  /* 0x000000045f0e7c10 */ /* 0x000fe2000ff5e0ff */
[----:B------:R-:W-:Y:S01]  /*1320*/  WARPGROUP.ARRIVE ;  /* 0x00000000000079c5 */ /* 0x000fe20000000000 */
[----:B------:R-:W-:Y:S02]  /*1330*/  IADD3 R18, P3, R96, UR4, RZ ;  /* 0x0000000460127c10 */ /* 0x000fe4000ff7e0ff */
[----:B------:R-:W-:Y:S02]  /*1340*/  IADD3.X R13, R94, UR5, RZ, P1, !PT ;  /* 0x000000055e0d7c10 */ /* 0x000fe40008ffe4ff */
[----:B------:R-:W-:Y:S01]  /*1350*/  IADD3 R20, P1, R106, UR4, RZ ;  /* 0x000000046a147c10 */ /* 0x000fe2000ff3e0ff */
[----:B------:R-:W-:Y:S01]  /*1360*/  USHF.L.U32 UR7, UR6, 0x7, URZ ;  /* 0x0000000706077899 */ /* 0x000fe2000800063f */
[----:B------:R-:W-:Y:S01]  /*1370*/  IADD3.X R15, R97, UR5, RZ, P2, !PT ;  /* 0x00000005610f7c10 */ /* 0x000fe200097fe4ff */
[----:B------:R-:W-:Y:S01]  /*1380*/  ULEA UR6, UR16, UR14, 0xe ;  /* 0x0000000e10067291 */ /* 0x000fe2000f8e703f */
[----:B------:R-:W-:Y:S01]  /*1390*/  IADD3.X R19, R109, UR5, RZ, P3, !PT ;  /* 0x000000056d137c10 */ /* 0x000fe20009ffe4ff */
[----:B------:R-:W-:Y:S01]  /*13a0*/  ULOP3.LUT UR7, UR7, 0x380, URZ, 0xc0, !UPT ;  /* 0x0000038007077892 */ /* 0x000fe2000f8ec03f */
[----:B------:R-:W-:Y:S01]  /*13b0*/  IADD3.X R21, R108, UR5, RZ, P1, !PT ;  /* 0x000000056c157c10 */ /* 0x000fe20008ffe4ff */
[----:B------:R-:W-:-:S02]  /*13c0*/  USHF.R.U32.HI UR8, URZ, 0x4, UR6 ;  /* 0x000000043f087899 */ /* 0x000fc40008011606 */
[----:B------:R-:W-:Y:S02]  /*13d0*/  UIADD3 UR6, UR6, 0x14000, URZ ;  /* 0x0001400006067890 */ /* 0x000fe4000fffe03f */
[----:B------:R-:W-:Y:S02]  /*13e0*/  ULOP3.LUT UR8, UR8, 0x3fff, URZ, 0xc0, !UPT ;  /* 0x00003fff08087892 */ /* 0x000fe4000f8ec03f */
[----:B------:R-:W-:Y:S02]  /*13f0*/  USHF.R.U32.HI UR6, URZ, 0x4, UR6 ;  /* 0x000000043f067899 */ /* 0x000fe40008011606 */
[----:B------:R-:W-:Y:S02]  /*1400*/  UIADD3 UR12, UP0, UR7, UR8, URZ ;  /* 0x00000008070c7290 */ /* 0x000fe4000ff1e03f */
[----:B------:R-:W-:Y:S02]  /*1410*/  ULOP3.LUT UR6, UR6, 0x3fff, URZ, 0xc0, !UPT ;  /* 0x00003fff06067892 */ /* 0x000fe4000f8ec03f */
[----:B------:R-:W-:-:S02]  /*1420*/  UIADD3.X UR13, URZ, URZ, URZ, UP0, !UPT ;  /* 0x0000003f3f0d7290 */ /* 0x000fc400087fe43f */
[----:B------:R-:W-:Y:S02]  /*1430*/  ULOP3.LUT UR10, UR6, 0x4000000, URZ, 0xfc, !UPT ;  /* 0x04000000060a7892 */ /* 0x000fe4000f8efc3f */
[----:B------:R-:W-:Y:S02]  /*1440*/  ULOP3.LUT UR8, UR12, 0x4000000, URZ, 0xfc, !UPT ;  /* 0x040000000c087892 */ /* 0x000fe4000f8efc3f */
[----:B------:R-:W-:Y:S01]  /*1450*/  ULOP3.LUT UR9, UR13, 0x40000040, URZ, 0xfc, !UPT ;  /* 0x400000400d097892 */ /* 0x000fe2000f8efc3f */
[----:B------:R-:W-:Y:S01]  /*1460*/  UMOV UR7, URZ ;  /* 0x0000003f00077c82 */ /* 0x000fe20008000000 */
[----:B------:R-:W-:-:S04]  /*1470*/  UISETP.GE.AND UP0, UPT, UR15, 0x5, UPT ;  /* 0x000000050f00788c */ /* 0x000fc8000bf06270 */
[----:B------:R-:W-:-:S03]  /*1480*/  USEL UR15, UR15, URZ, !UP0 ;  /* 0x0000003f0f0f7287 */ /* 0x000fc6000c000000 */
[----:B------:R-:W-:Y:S01]  /*1490*/  HGMMA.64x128x16.F32.BF16 R24, gdesc[UR8], R24 ;  /* 0x01e00000081879f0 */ /* 0x000fe20008701818 */
[----:B------:R-:W-:Y:S01]  /*14a0*/  UMOV UR8, 0x4000002 ;  /* 0x0400000200087882 */ /* 0x000fe20000000000 */
[----:B------:R-:W-:Y:S02]  /*14b0*/  UMOV UR9, 0x40000040 ;  /* 0x4000004000097882 */ /* 0x000fe40000000000 */
[----:B------:R-:W-:Y:S02]  /*14c0*/  UIADD3.64 UR10, UR6, UR8, URZ ;  /* 0x00000008060a7297 */ /* 0x000fe4000fffe03f */
[----:B------:R-:W-:-:S09]  /*14d0*/  UIADD3.64 UR8, UR12, UR8, URZ ;  /* 0x000000080c087297 */ /* 0x000fd2000fffe03f */
        /* <DEDUP_REMOVED lines=9> */
[----:B------:R-:W-:Y:S02]  /*1570*/  UIADD3.64 UR8, UR12, UR8, URZ ;  /* 0x000000080c087297 */ /* 0x000fe4000fffe03f */
[----:B------:R-:W-:-:S06]  /*1580*/  ULEA UR6, UR15, UR14, 0xe ;  /* 0x0000000e0f067291 */ /* 0x000fcc000f8e703f */
[----:B------:R-:W-:Y:S02]  /*1590*/  LEA R101, R8, UR6, 0x1 ;  /* 0x0000000608657c11 */ /* 0x000fe4000f8e08ff */
[----:B------:R-:W-:Y:S02]  /*15a0*/  LEA R103, R5, UR6, 0x1 ;  /* 0x0000000605677c11 */ /* 0x000fe4000f8e08ff */
[----:B------:R-:W-:Y:S02]  /*15b0*/  LEA R105, R6, UR6, 0x1 ;  /* 0x0000000606697c11 */ /* 0x000fe4000f8e08ff */
[----:B------:R-:W-:Y:S01]  /*15c0*/  LEA R107, R7, UR6, 0x1 ;  /* 0x00000006076b7c11 */ /* 0x000fe2000f8e08ff */
[----:B------:R-:W-:Y:S03]  /*15d0*/  HGMMA.64x128x16.F32.BF16 R24, gdesc[UR8], R24, gsb0 ;  /* 0x01e00000081879f0 */ /* 0x000fe60008001818 */
[----:B------:R-:W-:-:S02]  /*15e0*/  WARPGROUP.DEPBAR.LE gsb0, 0x1 ;  /* 0x00008000000079c5 */ /* 0x000fc40000010100 */
[----:B------:R-:W-:Y:S06]  /*15f0*/  BAR.SYNC.DEFER_BLOCKING 0x0 ;  /* 0x0000000000007b1d */ /* 0x000fec0000010000 */
[----:B------:R-:W-:Y:S01]  /*1600*/  @!PT LDS RZ, [RZ] ;  /* 0x00000000fffff984 */ /* 0x000fe20000000800 */
[----:B------:R-:W-:Y:S01]  /*1610*/  @!PT LDS RZ, [RZ] ;  /* 0x00000000fffff984 */ /* 0x000fe20000000800 */
[----:B------:R-:W-:Y:S01]  /*1620*/  @!PT LDS RZ, [RZ] ;  /* 0x00000000fffff984 */ /* 0x000fe20000000800 */
[----:B------:R1:W-:Y:S04]  /*1630*/  LDGSTS.E.BYPASS.128 [R101], desc[UR18][R22.64], !P0 ;  /* 0x0000000016657fae */ /* 0x0003e8000c101c52 */
[----:B------:R-:W-:Y:S04]  /*1640*/  LDGSTS.E.BYPASS.128 [R103], desc[UR18][R92.64], !P0 ;  /* 0x000000005c677fae */ /* 0x000fe8000c101c52 */
[----:B------:R-:W-:Y:S01]  /*1650*/  LDGSTS.E.BYPASS.128 [R105], desc[UR18][R88.64], !P0 ;  /* 0x0000000058697fae */ /* 0x000fe2000c101c52 */
[----:B-1----:R-:W-:-:S03]  /*1660*/  IADD3 R22, P4, R102, UR4, RZ ;  /* 0x0000000466167c10 */ /* 0x002fc6000ff9e0ff */
[----:B------:R1:W-:Y:S01]  /*1670*/  LDGSTS.E.BYPASS.128 [R107], desc[UR18][R12.64], !P0 ;  /* 0x000000000c6b7fae */ /* 0x0003e2000c101c52 */
[----:B------:R-:W-:Y:S01]  /*1680*/  UIADD3 UR4, UP0, UR4, 0x80, URZ ;  /* 0x0000008004047890 */ /* 0x000fe2000ff1e03f */
[----:B------:R-:W-:Y:S02]  /*1690*/  IADD3.X R23, R104, UR5, RZ, P4, !PT ;  /* 0x0000000568177c10 */ /* 0x000fe4000a7fe4ff */
[----:B------:R-:W0:Y:S01]  /*16a0*/  LDGDEPBAR ;  /* 0x00000000000079af */ /* 0x000e220000000000 */
[----:B------:R-:W-:-:S03]  /*16b0*/  UIADD3.X UR5, URZ, UR5, URZ, UP0, !UPT ;  /* 0x000000053f057290 */ /* 0x000fc600087fe43f */
[----:B------:R2:W-:Y:S04]  /*16c0*/  LDGSTS.E.BYPASS.128 [R101+0x14000], desc[UR18][R14.64], !P0 ;  /* 0x140000000e657fae */ /* 0x0005e8000c101c52 */
[----:B------:R2:W-:Y:S01]  /*16d0*/  LDGSTS.E.BYPASS.128 [R103+0x14000], desc[UR18][R18.64], !P0 ;  /* 0x1400000012677fae */ /* 0x0005e2000c101c52 */
[----:B-1----:R-:W-:-:S03]  /*16e0*/  IMAD.MOV.U32 R12, RZ, RZ, R99 ;  /* 0x000000ffff0c7224 */ /* 0x002fc600078e0063 */
[----:B------:R2:W-:Y:S04]  /*16f0*/  LDGSTS.E.BYPASS.128 [R105+0x14000], desc[UR18][R20.64], !P0 ;  /* 0x1400000014697fae */ /* 0x0005e8000c101c52 */
[----:B------:R2:W-:Y:S01]  /*1700*/  LDGSTS.E.BYPASS.128 [R107+0x14000], desc[UR18][R22.64], !P0 ;  /* 0x14000000166b7fae */ /* 0x0005e2000c101c52 */
[----:B------:R-:W-:-:S03]  /*1710*/  ISETP.GE.U32.AND P0, PT, R99, 0xbc0, PT ;  /* 0x00000bc06300780c */ /* 0x000fc60003f06070 */
[----:B------:R-:W0:Y:S10]  /*1720*/  LDGDEPBAR ;  /* 0x00000000000079af */ /* 0x000e340000000000 */
[----:B--2---:R-:W-:Y:S05]  /*1730*/  @!P0 BRA `(.L_x_0) ;  /* 0xfffffff800ac8947 */ /* 0x004fea000383ffff */
[----:B------:R-:W-:Y:S02]  /*1740*/  WARPGROUP.DEPBAR.LE gsb0, 0x0 ;  /* 0x00008000000079c5 */ /* 0x000fe40000010000 */
[----:B------:R-:W-:Y:S01]  /*1750*/  LOP3.LUT R88, R98, 0x7, RZ, 0xc0, !PT ;  /* 0x0000000762587812 */ /* 0x000fe200078ec0ff */
[----:B------:R-:W-:-:S04]  /*1760*/  DEPBAR.LE SB0, 0x0 ;  /* 0x000080000000791a */ /* 0x000fc80000000000 */
[----:B------:R-:W-:Y:S01]  /*1770*/  SHF.R.U32.HI R5, RZ, 0x2, R0 ;  /* 0x00000002ff057819 */ /* 0x000fe20000011600 */
[----:B------:R-:W-:Y:S02]  /*1780*/  IMAD.SHL.U32 R6, R0, 0x2, RZ ;  /* 0x0000000200067824 */ /* 0x000fe400078e00ff */
[----:B------:R-:W-:Y:S01]  /*1790*/  IMAD.SHL.U32 R8, R88, 0x10, RZ ;  /* 0x0000001058087824 */ /* 0x000fe200078e00ff */
[----:B------:R-:W-:Y:S02]  /*17a0*/  SGXT.U32 R5, R5, 0x3 ;  /* 0x000000030505781a */ /* 0x000fe40000000000 */
[----:B------:R-:W-:Y:S02]  /*17b0*/  LOP3.LUT R6, R6, 0x6, RZ, 0xc0, !PT ;  /* 0x0000000606067812 */ /* 0x000fe400078ec0ff */
[----:B------:R-:W-:-:S05]  /*17c0*/  LOP3.LUT R5, R8, R5, RZ, 0xfc, !PT ;  /* 0x0000000508057212 */ /* 0x000fca00078efcff */
[----:B------:R-:W-:Y:S02]  /*17d0*/  IMAD R5, R5, 0x88, R6 ;  /* 0x0000008805057824 */ /* 0x000fe400078e0206 */
[----:B------:R-:W1:Y:S03]  /*17e0*/  LDC.64 R6, c[0x0][0x210] ;  /* 0x00008400ff067b82 */ /* 0x000e660000000a00 */
[----:B------:R-:W-:-:S05]  /*17f0*/  LEA R5, R5, UR14, 0x2 ;  /* 0x0000000e05057c11 */ /* 0x000fca000f8e10ff */
[----:B------:R-:W-:Y:S06]  /*1800*/  BAR.SYNC.DEFER_BLOCKING 0x0 ;  /* 0x0000000000007b1d */ /* 0x000fec0000010000 */
[----:B------:R2:W-:Y:S04]  /*1810*/  STS.64 [R5], R24 ;  /* 0x0000001805007388 */ /* 0x0005e80000000a00 */
[----:B------:R3:W-:Y:S04]  /*1820*/  STS.64 [R5+0x1100], R26 ;  /* 0x0011001a05007388 */ /* 0x0007e80000000a00 */
[----:B------:R-:W-:Y:S04]  /*1830*/  STS.64 [R5+0x20], R28 ;  /* 0x0000201c05007388 */ /* 0x000fe80000000a00 */
[----:B------:R-:W-:Y:S01]  /*1840*/  STS.64 [R5+0x1120], R30 ;  /* 0x0011201e05007388 */ /* 0x000fe20000000a00 */
[----:B--2---:R-:W-:-:S03]  /*1850*/  CS2R R24, SRZ ;  /* 0x0000000000187805 */ /* 0x004fc6000001ff00 */
[----:B------:R-:W-:Y:S01]  /*1860*/  STS.64 [R5+0x40], R32 ;  /* 0x0000402005007388 */ /* 0x000fe20000000a00 */
[----:B---3--:R-:W-:-:S03]  /*1870*/  CS2R R26, SRZ ;  /* 0x00000000001a7805 */ /* 0x008fc6000001ff00 */
[----:B------:R-:W-:Y:S04]  /*1880*/  STS.64 [R5+0x1140], R34 ;  /* 0x0011402205007388 */ /* 0x000fe80000000a00 */
[----:B------:R-:W-:Y:S04]  /*1890*/  STS.64 [R5+0x60], R36 ;  /* 0x0000602405007388 */ /* 0x000fe80000000a00 */
[----:B------:R2:W-:Y:S04]  /*18a0*/  STS.64 [R5+0x1160], R38 ;  /* 0x0011602605007388 */ /* 0x0005e80000000a00 */
[----:B------:R-:W-:Y:S04]  /*18b0*/  STS.64 [R5+0x80], R40 ;  /* 0x0000802805007388 */ /* 0x000fe80000000a00 */
[----:B------:R-:W-:Y:S04]  /*18c0*/  STS.64 [R5+0x1180], R42 ;  /* 0x0011802a05007388 */ /* 0x000fe80000000a00 */
[----:B------:R3:W-:Y:S01]  /*18d0*/  STS.64 [R5+0xa0], R44 ;  /* 0x0000a02c05007388 */ /* 0x0007e20000000a00 */
[----:B--2---:R-:W-:-:S03]  /*18e0*/  LOP3.LUT R39, R4, 0x78, R3, 0xf8, !PT ;  /* 0x0000007804277812 */ /* 0x004fc600078ef803 */
[----:B------:R-:W-:Y:S01]  /*18f0*/  STS.64 [R5+0x11a0], R46 ;  /* 0x0011a02e05007388 */ /* 0x000fe20000000a00 */
[C---:B------:R-:W-:Y:S01]  /*1900*/  ISETP.GE.AND P0, PT, R39.reuse, 0xc00, PT ;  /* 0x00000c002700780c */ /* 0x040fe20003f06270 */
[----:B-1----:R-:W-:Y:S02]  /*1910*/  IMAD.WIDE R36, R39, 0x2, R6 ;  /* 0x0000000227247825 */ /* 0x002fe400078e0206 */
[----:B------:R-:W-:Y:S01]  /*1920*/  STS.64 [R5+0xc0], R48 ;  /* 0x0000c03005007388 */ /* 0x000fe20000000a00 */
[----:B------:R-:W-:-:S03]  /*1930*/  ISETP.LT.AND P1, PT, R2, R17, !P0 ;  /* 0x000000110200720c */ /* 0x000fc60004721270 */
[----:B------:R-:W-:Y:S04]  /*1940*/  STS.64 [R5+0x11c0], R50 ;  /* 0x0011c03205007388 */ /* 0x000fe80000000a00 */
        /* <DEDUP_REMOVED lines=8> */
[----:B------:R1:W-:Y:S04]  /*19d0*/  STS.64 [R5+0x160], R68 ;  /* 0x0001604405007388 */ /* 0x0003e80000000a00 */
[----:B------:R2:W-:Y:S04]  /*19e0*/  STS.64 [R5+0x1260], R70 ;  /* 0x0012604605007388 */ /* 0x0005e80000000a00 */
[----:B------:R-:W-:Y:S04]  /*19f0*/  STS.64 [R5+0x180], R72 ;  /* 0x0001804805007388 */ /* 0x000fe80000000a00 */
[----:B------:R-:W-:Y:S04]  /*1a00*/  STS.64 [R5+0x1280], R74 ;  /* 0x0012804a05007388 */ /* 0x000fe80000000a00 */
[----:B------:R-:W-:Y:S04]  /*1a10*/  STS.64 [R5+0x1a0], R76 ;  /* 0x0001a04c05007388 */ /* 0x000fe80000000a00 */
[----:B------:R-:W-:Y:S04]  /*1a20*/  STS.64 [R5+0x12a0], R78 ;  /* 0x0012a04e05007388 */ /* 0x000fe80000000a00 */
[----:B------:R-:W-:Y:S04]  /*1a30*/  STS.64 [R5+0x1c0], R80 ;  /* 0x0001c05005007388 */ /* 0x000fe80000000a00 */
[----:B------:R-:W-:Y:S04]  /*1a40*/  STS.64 [R5+0x12c0], R82 ;  /* 0x0012c05205007388 */ /* 0x000fe80000000a00 */
[----:B------:R-:W-:Y:S04]  /*1a50*/  STS.64 [R5+0x1e0], R84 ;  /* 0x0001e05405007388 */ /* 0x000fe80000000a00 */
[----:B------:R4:W-:Y:S01]  /*1a60*/  STS.64 [R5+0x12e0], R86 ;  /* 0x0012e05605007388 */ /* 0x0009e20000000a00 */
[----:B------:R-:W-:-:S02]  /*1a70*/  LOP3.LUT R4, R2, 0x10, RZ, 0xfc, !PT ;  /* 0x0000001002047812 */ /* 0x000fc400078efcff */
[----:B------:R-:W-:Y:S02]  /*1a80*/  CS2R R28, SRZ ;  /* 0x00000000001c7805 */ /* 0x000fe4000001ff00 */
[C---:B------:R-:W-:Y:S01]  /*1a90*/  LOP3.LUT R6, R2.reuse, 0x30, RZ, 0xfc, !PT ;  /* 0x0000003002067812 */ /* 0x040fe200078efcff */
[----:B------:R-:W-:Y:S01]  /*1aa0*/  BAR.SYNC.DEFER_BLOCKING 0x0 ;  /* 0x0000000000007b1d */ /* 0x000fe20000010000 */
[----:B------:R-:W-:Y:S02]  /*1ab0*/  CS2R R30, SRZ ;  /* 0x00000000001e7805 */ /* 0x000fe4000001ff00 */
[C---:B------:R-:W-:Y:S02]  /*1ac0*/  LOP3.LUT R16, R2.reuse, 0x60, RZ, 0xfc, !PT ;  /* 0x0000006002107812 */ /* 0x040fe400078efcff */
[----:B------:R-:W-:Y:S02]  /*1ad0*/  LOP3.LUT R18, R2, 0x70, RZ, 0xfc, !PT ;  /* 0x0000007002127812 */ /* 0x000fe400078efcff */
[----:B------:R-:W-:-:S02]  /*1ae0*/  P2R R8, PR, RZ, 0x2 ;  /* 0x00000002ff087803 */ /* 0x000fc40000000000 */
[----:B------:R-:W-:Y:S02]  /*1af0*/  CS2R R10, SRZ ;  /* 0x00000000000a7805 */ /* 0x000fe4000001ff00 */
[----:B------:R-:W-:Y:S02]  /*1b00*/  CS2R R12, SRZ ;  /* 0x00000000000c7805 */ /* 0x000fe4000001ff00 */
[----:B------:R-:W-:Y:S02]  /*1b10*/  CS2R R14, SRZ ;  /* 0x00000000000e7805 */ /* 0x000fe4000001ff00 */
[----:B------:R-:W-:Y:S02]  /*1b20*/  CS2R R20, SRZ ;  /* 0x0000000000147805 */ /* 0x000fe4000001ff00 */
[----:B------:R-:W-:Y:S02]  /*1b30*/  CS2R R22, SRZ ;  /* 0x0000000000167805 */ /* 0x000fe4000001ff00 */
[----:B------:R-:W-:Y:S01]  /*1b40*/  SHF.R.U32.HI R0, RZ, 0x4, R0 ;  /* 0x00000004ff007819 */ /* 0x000fe20000011600 */
[----:B------:R-:W-:Y:S01]  /*1b50*/  IMAD.SHL.U32 R33, R88, 0x2, RZ ;  /* 0x0000000258217824 */ /* 0x000fe200078e00ff */
[----:B---3--:R-:W3:Y:S01]  /*1b60*/  LDC.64 R44, c[0x0][0x228] ;  /* 0x00008a00ff2c7b82 */ /* 0x008ee20000000a00 */
[----:B------:R-:W5:Y:S01]  /*1b70*/  @P1 LDG.E.EL.128 R24, desc[UR18][R36.64] ;  /* 0x0000001224181981 */ /* 0x000f62000c2e1d00 */
[----:B------:R-:W-:-:S02]  /*1b80*/  ISETP.LT.AND P6, PT, R4, R17, !P0 ;  /* 0x000000110400720c */ /* 0x000fc400047c1270 */
[----:B------:R-:W-:Y:S02]  /*1b90*/  LOP3.LUT R4, R2, 0x20, RZ, 0xfc, !PT ;  /* 0x0000002002047812 */ /* 0x000fe400078efcff */
[-C--:B------:R-:W-:Y:S02]  /*1ba0*/  ISETP.LT.AND P4, PT, R6, R17.reuse, !P0 ;  /* 0x000000110600720c */ /* 0x080fe40004781270 */
[-C--:B------:R-:W-:Y:S02]  /*1bb0*/  ISETP.LT.AND P5, PT, R4, R17.reuse, !P0 ;  /* 0x000000110400720c */ /* 0x080fe400047a1270 */
[C---:B------:R-:W-:Y:S02]  /*1bc0*/  LOP3.LUT R6, R2.reuse, 0x50, RZ, 0xfc, !PT ;  /* 0x0000005002067812 */ /* 0x040fe400078efcff */
[----:B------:R-:W-:Y:S02]  /*1bd0*/  LOP3.LUT R4, R2, 0x40, RZ, 0xfc, !PT ;  /* 0x0000004002047812 */ /* 0x000fe400078efcff */
[-C--:B------:R-:W-:Y:S01]  /*1be0*/  ISETP.LT.AND P2, PT, R6, R17.reuse, !P0 ;  /* 0x000000110600720c */ /* 0x080fe20004741270 */
[----:B------:R-:W3:Y:S01]  /*1bf0*/  @P6 LDG.E.EL.128 R28, desc[UR18][R36.64] ;  /* 0x00000012241c6981 */ /* 0x000ee2000c2e1d00 */
[----:B------:R-:W-:-:S02]  /*1c00*/  ISETP.LT.AND P1, PT, R16, R17, !P0 ;  /* 0x000000111000720c */ /* 0x000fc40004721270 */
[----:B-1----:R-:W-:Y:S02]  /*1c10*/  CS2R R68, SRZ ;  /* 0x0000000000447805 */ /* 0x002fe4000001ff00 */
[-C--:B------:R-:W-:Y:S02]  /*1c20*/  ISETP.LT.AND P3, PT, R4, R17.reuse, !P0 ;  /* 0x000000110400720c */ /* 0x080fe40004761270 */
[----:B--2---:R-:W-:Y:S02]  /*1c30*/  CS2R R70, SRZ ;  /* 0x0000000000467805 */ /* 0x004fe4000001ff00 */
[----:B------:R-:W-:Y:S02]  /*1c40*/  ISETP.LT.AND P0, PT, R18, R17, !P0 ;  /* 0x000000111200720c */ /* 0x000fe40004701270 */
[----:B------:R-:W-:Y:S02]  /*1c50*/  P2R R46, PR, RZ, 0x40 ;  /* 0x00000040ff2e7803 */ /* 0x000fe40000000000 */
[----:B----4-:R-:W-:-:S02]  /*1c60*/  CS2R R4, SRZ ;  /* 0x0000000000047805 */ /* 0x010fc4000001ff00 */
[----:B------:R-:W-:Y:S02]  /*1c70*/  ISETP.NE.AND P6, PT, R8, RZ, PT ;  /* 0x000000ff0800720c */ /* 0x000fe40003fc5270 */
[----:B------:R-:W-:Y:S02]  /*1c80*/  CS2R R6, SRZ ;  /* 0x0000000000067805 */ /* 0x000fe4000001ff00 */
[----:B------:R-:W-:Y:S02]  /*1c90*/  CS2R R8, SRZ ;  /* 0x0000000000087805 */ /* 0x000fe4000001ff00 */
[----:B------:R-:W-:Y:S02]  /*1ca0*/  CS2R R16, SRZ ;  /* 0x0000000000107805 */ /* 0x000fe4000001ff00 */
[----:B------:R-:W-:Y:S01]  /*1cb0*/  CS2R R18, SRZ ;  /* 0x0000000000127805 */ /* 0x000fe2000001ff00 */
[----:B------:R-:W2:Y:S04]  /*1cc0*/  @P5 LDG.E.EL.128 R68, desc[UR18][R36.64] ;  /* 0x0000001224445981 */ /* 0x000ea8000c2e1d00 */
[----:B------:R-:W4:Y:S04]  /*1cd0*/  @P2 LDG.E.EL.128 R4, desc[UR18][R36.64] ;  /* 0x0000001224042981 */ /* 0x000f28000c2e1d00 */
[----:B------:R-:W2:Y:S04]  /*1ce0*/  @P1 LDG.E.EL.128 R8, desc[UR18][R36.64] ;  /* 0x0000001224081981 */ /* 0x000ea8000c2e1d00 */
[----:B------:R-:W2:Y:S04]  /*1cf0*/  @P3 LDG.E.EL.128 R12, desc[UR18][R36.64] ;  /* 0x00000012240c3981 */ /* 0x000ea8000c2e1d00 */
[----:B------:R-:W4:Y:S04]  /*1d00*/  @P0 LDG.E.EL.128 R16, desc[UR18][R36.64] ;  /* 0x0000001224100981 */ /* 0x000f28000c2e1d00 */
[----:B------:R1:W4:Y:S01]  /*1d10*/  @P4 LDG.E.EL.128 R20, desc[UR18][R36.64] ;  /* 0x0000001224144981 */ /* 0x000322000c2e1d00 */
[----:B------:R-:W-:-:S02]  /*1d20*/  SGXT.U32 R0, R0, 0x1 ;  /* 0x000000010000781a */ /* 0x000fc40000000000 */
[----:B------:R-:W-:Y:S02]  /*1d30*/  LOP3.LUT R3, R3, 0x78, RZ, 0xc0, !PT ;  /* 0x0000007803037812 */ /* 0x000fe400078ec0ff */
[----:B------:R-:W-:-:S05]  /*1d40*/  LOP3.LUT R0, R33, R0, RZ, 0xfc, !PT ;  /* 0x0000000021007212 */ /* 0x000fca00078efcff */
[----:B------:R-:W-:-:S05]  /*1d50*/  IMAD R0, R0, 0x88, R3 ;  /* 0x0000008800007824 */ /* 0x000fca00078e0203 */
[----:B------:R-:W-:-:S05]  /*1d60*/  LEA R0, R0, UR14, 0x2 ;  /* 0x0000000e00007c11 */ /* 0x000fca000f8e10ff */
[----:B------:R-:W1:Y:S04]  /*1d70*/  LDS.128 R40, [R0] ;  /* 0x0000000000287984 */ /* 0x000e680000000c00 */
[----:B------:R-:W1:Y:S01]  /*1d80*/  LDS.128 R32, [R0+0x10] ;  /* 0x0000100000207984 */ /* 0x000e620000000c00 */
[C---:B-----5:R-:W-:Y:S01]  /*1d90*/  PRMT R3, R24.reuse, 0x7632, R3 ;  /* 0x0000763218037816 */ /* 0x060fe20000000003 */
[----:B-1----:R-:W-:Y:S01]  /*1da0*/  IMAD.U32 R37, R24, 0x10000, RZ ;  /* 0x0001000018257824 */ /* 0x002fe200078e00ff */
[C---:B------:R-:W-:Y:S01]  /*1db0*/  PRMT R24, R25.reuse, 0x7632, R24 ;  /* 0x0000763219187816 */ /* 0x040fe20000000018 */
[----:B------:R-:W-:Y:S01]  /*1dc0*/  IMAD.U32 R47, R25, 0x10000, RZ ;  /* 0x00010000192f7824 */ /* 0x000fe200078e00ff */
[----:B------:R-:W-:Y:S01]  /*1dd0*/  PRMT R25, R26, 0x7632, R25 ;  /* 0x000076321a197816 */ /* 0x000fe20000000019 */
[----:B------:R-:W-:-:S02]  /*1de0*/  IMAD.U32 R36, R3, 0x10000, RZ ;  /* 0x0001000003247824 */ /* 0x000fc400078e00ff */
[----:B------:R-:W-:Y:S01]  /*1df0*/  IMAD.U32 R49, R26, 0x10000, RZ ;  /* 0x000100001a317824 */ /* 0x000fe200078e00ff */
[----:B------:R-:W-:Y:S01]  /*1e00*/  PRMT R26, R27, 0x7632, R26 ;  /* 0x000076321b1a7816 */ /* 0x000fe2000000001a */
[----:B------:R-:W-:Y:S01]  /*1e10*/  FADD R38, R41, R36 ;  /* 0x0000002429267221 */ /* 0x000fe20000000000 */
[----:B------:R-:W-:Y:S01]  /*1e20*/  FADD R37, R40, R37 ;  /* 0x0000002528257221 */ /* 0x000fe20000000000 */
[----:B------:R-:W-:Y:S02]  /*1e30*/  IMAD.U32 R36, R25, 0x10000, RZ ;  /* 0x0001000019247824 */ /* 0x000fe400078e00ff */
[----:B------:R-:W-:Y:S02]  /*1e40*/  IMAD.U32 R27, R27, 0x10000, RZ ;  /* 0x000100001b1b7824 */ /* 0x000fe400078e00ff */
[----:B------:R-:W-:Y:S02]  /*1e50*/  IMAD.U32 R26, R26, 0x10000, RZ ;  /* 0x000100001a1a7824 */ /* 0x000fe400078e00ff */
[----:B------:R-:W-:Y:S01]  /*1e60*/  FADD R33, R33, R36 ;  /* 0x0000002421217221 */ /* 0x000fe20000000000 */
[----:B------:R-:W-:Y:S01]  /*1e70*/  IMAD R3, R2, 0xc00, R39 ;  /* 0x00000c0002037824 */ /* 0x000fe200078e0227 */
[----:B------:R-:W-:-:S02]  /*1e80*/  F2FP.BF16.F32.PACK_AB R48, R38, R37 ;  /* 0x000000252630723e */ /* 0x000fc400000010ff */
[----:B------:R-:W1:Y:S01]  /*1e90*/  LDS.128 R36, [R0+0x2200] ;  /* 0x0022000000247984 */ /* 0x000e620000000c00 */
[----:B------:R-:W-:Y:S02]  /*1ea0*/  IMAD.U32 R24, R24, 0x10000, RZ ;  /* 0x0001000018187824 */ /* 0x000fe400078e00ff */
[----:B------:R-:W-:Y:S01]  /*1eb0*/  FADD R27, R34, R27 ;  /* 0x0000001b221b7221 */ /* 0x000fe20000000000 */
[----:B------:R-:W-:Y:S01]  /*1ec0*/  FADD R26, R35, R26 ;  /* 0x0000001a231a7221 */ /* 0x000fe20000000000 */
[----:B------:R-:W-:-:S04]  /*1ed0*/  FADD R43, R43, R24 ;  /* 0x000000182b2b7221 */ /* 0x000fc80000000000 */
[----:B------:R-:W-:Y:S02]  /*1ee0*/  F2FP.BF16.F32.PACK_AB R51, R26, R27 ;  /* 0x0000001b1a33723e */ /* 0x000fe400000010ff */
[----:B------:R-:W5:Y:S01]  /*1ef0*/  LDS.128 R24, [R0+0x2210] ;  /* 0x0022100000187984 */ /* 0x000f620000000c00 */
[----:B------:R-:W-:Y:S01]  /*1f00*/  FADD R32, R32, R49 ;  /* 0x0000003120207221 */ /* 0x000fe20000000000 */
[C---:B---3--:R-:W-:Y:S01]  /*1f10*/  PRMT R2, R28.reuse, 0x7632, R2 ;  /* 0x000076321c027816 */ /* 0x048fe20000000002 */
[----:B------:R-:W-:Y:S02]  /*1f20*/  IMAD.U32 R35, R28, 0x10000, RZ ;  /* 0x000100001c237824 */ /* 0x000fe400078e00ff */
[----:B------:R-:W-:Y:S01]  /*1f30*/  FADD R42, R42, R47 ;  /* 0x0000002f2a2a7221 */ /* 0x000fe20000000000 */
[C---:B------:R-:W-:Y:S01]  /*1f40*/  PRMT R28, R29.reuse, 0x7632, R28 ;  /* 0x000076321d1c7816 */ /* 0x040fe2000000001c */
[----:B------:R-:W-:Y:S01]  /*1f50*/  IMAD.U32 R41, R29, 0x10000, RZ ;  /* 0x000100001d297824 */ /* 0x000fe200078e00ff */
[----:B------:R-:W-:Y:S01]  /*1f60*/  F2FP.BF16.F32.PACK_AB R50, R33, R32 ;  /* 0x000000202132723e */ /* 0x000fe200000010ff */
[----:B------:R-:W-:Y:S01]  /*1f70*/  IMAD.U32 R2, R2, 0x10000, RZ ;  /* 0x0001000002027824 */ /* 0x000fe200078e00ff */
[----:B------:R-:W-:Y:S01]  /*1f80*/  PRMT R29, R30, 0x7632, R29 ;  /* 0x000076321e1d7816 */ /* 0x000fe2000000001d */
[----:B------:R-:W-:Y:S01]  /*1f90*/  IMAD.WIDE R32, R3, 0x2, R44 ;  /* 0x0000000203207825 */ /* 0x000fe200078e022c */
[----:B------:R-:W-:-:S03]  /*1fa0*/  F2FP.BF16.F32.PACK_AB R49, R43, R42 ;  /* 0x0000002a2b31723e */ /* 0x000fc600000010ff */
[----:B------:R-:W-:Y:S02]  /*1fb0*/  IMAD.U32 R28, R28, 0x10000, RZ ;  /* 0x000100001c1c7824 */ /* 0x000fe400078e00ff */
[----:B------:R-:W-:Y:S01]  /*1fc0*/  IMAD.U32 R43, R30, 0x10000, RZ ;  /* 0x000100001e2b7824 */ /* 0x000fe200078e00ff */
[----:B------:R-:W-:Y:S01]  /*1fd0*/  PRMT R30, R31, 0x7632, R30 ;  /* 0x000076321f1e7816 */ /* 0x000fe2000000001e */
[----:B------:R3:W-:Y:S01]  /*1fe0*/  @P6 STG.E.128 desc[UR18][R32.64], R48 ;  /* 0x0000003020006986 */ /* 0x0007e2000c101d12 */
[----:B--2---:R-:W-:Y:S01]  /*1ff0*/  IMAD.U32 R95, R68, 0x10000, RZ ;  /* 0x00010000445f7824 */ /* 0x004fe200078e00ff */
[C---:B----4-:R-:W-:Y:S01]  /*2000*/  PRMT R76, R4.reuse, 0x7632, R76 ;  /* 0x00007632044c7816 */ /* 0x050fe2000000004c */
[----:B------:R-:W-:Y:S01]  /*2010*/  IMAD.U32 R97, R69, 0x10000, RZ ;  /* 0x0001000045617824 */ /* 0x000fe200078e00ff */
[----:B------:R-:W-:Y:S01]  /*2020*/  PRMT R80, R5, 0x7632, R80 ;  /* 0x0000763205507816 */ /* 0x000fe20000000050 */
[----:B------:R-:W-:Y:S01]  /*2030*/  IMAD.U32 R77, R4, 0x10000, RZ ;  /* 0x00010000044d7824 */ /* 0x000fe200078e00ff */
[----:B------:R-:W-:Y:S01]  /*2040*/  PRMT R74, R7, 0x7632, R74 ;  /* 0x00007632074a7816 */ /* 0x000fe2000000004a */
[----:B------:R-:W-:Y:S01]  /*2050*/  IMAD.U32 R79, R5, 0x10000, RZ ;  /* 0x00010000054f7824 */ /* 0x000fe200078e00ff */
[----:B------:R-:W-:Y:S01]  /*2060*/  PRMT R52, R10, 0x7632, R52 ;  /* 0x000076320a347816 */ /* 0x000fe20000000034 */
[----:B------:R-:W-:-:S02]  /*2070*/  IMAD.U32 R73, R7, 0x10000, RZ ;  /* 0x0001000007497824 */ /* 0x000fc400078e00ff */
[----:B-1----:R-:W-:Y:S01]  /*2080*/  FADD R37, R37, R2 ;  /* 0x0000000225257221 */ /* 0x002fe20000000000 */
[----:B------:R-:W-:Y:S02]  /*2090*/  IMAD.U32 R2, R29, 0x10000, RZ ;  /* 0x000100001d027824 */ /* 0x000fe400078e00ff */
[--C-:B------:R-:W-:Y:S01]  /*20a0*/  FADD R34, R39, R28.reuse ;  /* 0x0000001c27227221 */ /* 0x100fe20000000000 */
[----:B------:R-:W-:Y:S01]  /*20b0*/  PRMT R28, R68, 0x7632, R28 ;  /* 0x00007632441c7816 */ /* 0x000fe2000000001c */
[----:B------:R-:W-:Y:S01]  /*20c0*/  IMAD.U32 R53, R10, 0x10000, RZ ;  /* 0x000100000a357824 */ /* 0x000fe200078e00ff */
[----:B------:R-:W-:Y:S01]  /*20d0*/  PRMT R29, R69, 0x7632, R29 ;  /* 0x00007632451d7816 */ /* 0x000fe2000000001d */
[C---:B------:R-:W-:Y:S01]  /*20e0*/  IMAD.U32 R69, R6.reuse, 0x10000, RZ ;  /* 0x0001000006457824 */ /* 0x040fe200078e00ff */
[----:B------:R-:W-:Y:S01]  /*20f0*/  PRMT R68, R6, 0x7632, R68 ;  /* 0x0000763206447816 */ /* 0x000fe20000000044 */
[C---:B---3--:R-:W-:Y:S01]  /*2100*/  IMAD.U32 R49, R8.reuse, 0x10000, RZ ;  /* 0x0001000008317824 */ /* 0x048fe200078e00ff */
[----:B------:R-:W-:Y:S01]  /*2110*/  PRMT R48, R8, 0x7632, R48 ;  /* 0x0000763208307816 */ /* 0x000fe20000000030 */
[C---:B------:R-:W-:Y:S01]  /*2120*/  IMAD.U32 R51, R9.reuse, 0x10000, RZ ;  /* 0x0001000009337824 */ /* 0x040fe200078e00ff */
[----:B------:R-:W-:Y:S01]  /*2130*/  PRMT R50, R9, 0x7632, R50 ;  /* 0x0000763209327816 */ /* 0x000fe20000000032 */
[C---:B------:R-:W-:Y:S01]  /*2140*/  IMAD.U32 R55, R11.reuse, 0x10000, RZ ;  /* 0x000100000b377824 */ /* 0x040fe200078e00ff */
[----:B------:R-:W-:Y:S01]  /*2150*/  PRMT R54, R11, 0x7632, R54 ;  /* 0x000076320b367816 */ /* 0x000fe20000000036 */
[----:B------:R-:W-:-:S02]  /*2160*/  IMAD.U32 R31, R31, 0x10000, RZ ;  /* 0x000100001f1f7824 */ /* 0x000fc400078e00ff */
[----:B------:R-:W-:Y:S01]  /*2170*/  FADD R32, R36, R35 ;  /* 0x0000002324207221 */ /* 0x000fe20000000000 */
[----:B------:R-:W-:Y:S01]  /*2180*/  IMAD.U32 R30, R30, 0x10000, RZ ;  /* 0x000100001e1e7824 */ /* 0x000fe200078e00ff */
[----:B------:R-:W1:Y:S01]  /*2190*/  LDS.128 R4, [R0+0x4400] ;  /* 0x0044000000047984 */ /* 0x000e620000000c00 */
[C---:B------:R-:W-:Y:S01]  /*21a0*/  PRMT R78, R12.reuse, 0x7632, R78 ;  /* 0x000076320c4e7816 */ /* 0x040fe2000000004e */
[----:B------:R-:W-:Y:S01]  /*21b0*/  IMAD.U32 R87, R12, 0x10000, RZ ;  /* 0x000100000c577824 */ /* 0x000fe200078e00ff */
[C---:B------:R-:W-:Y:S01]  /*21c0*/  PRMT R82, R13.reuse, 0x7632, R82 ;  /* 0x000076320d527816 */ /* 0x040fe20000000052 */
[----:B------:R-:W2:Y:S01]  /*21d0*/  LDS.128 R8, [R0+0x4410] ;  /* 0x0044100000087984 */ /* 0x000ea20000000c00 */
[----:B------:R-:W-:Y:S01]  /*21e0*/  IMAD.U32 R89, R13, 0x10000, RZ ;  /* 0x000100000d597824 */ /* 0x000fe200078e00ff */
[C---:B------:R-:W-:Y:S01]  /*21f0*/  PRMT R84, R14.reuse, 0x7632, R84 ;  /* 0x000076320e547816 */ /* 0x040fe20000000054 */
[----:B------:R-:W-:Y:S01]  /*2200*/  IMAD.U32 R91, R14, 0x10000, RZ ;  /* 0x000100000e5b7824 */ /* 0x000fe200078e00ff */
[C---:B------:R-:W-:Y:S01]  /*2210*/  PRMT R86, R15.reuse, 0x7632, R86 ;  /* 0x000076320f567816 */ /* 0x040fe20000000056 */
[----:B------:R-:W-:Y:S01]  /*2220*/  IMAD.U32 R93, R15, 0x10000, RZ ;  /* 0x000100000f5d7824 */ /* 0x000fe200078e00ff */
[C---:B------:R-:W-:Y:S01]  /*2230*/  PRMT R58, R17.reuse, 0x7632, R58 ;  /* 0x00007632113a7816 */ /* 0x040fe2000000003a */
[----:B------:R-:W-:Y:S01]  /*2240*/  IMAD.U32 R59, R17, 0x10000, RZ ;  /* 0x00010000113b7824 */ /* 0x000fe200078e00ff */
[----:B------:R-:W3:Y:S01]  /*2250*/  LDS.128 R12, [R0+0x6600] ;  /* 0x00660000000c7984 */ /* 0x000ee20000000c00 */
[----:B------:R-:W-:-:S02]  /*2260*/  VIADD R17, R3, 0x18000 ;  /* 0x0001800003117836 */ /* 0x000fc40000000000 */
[----:B------:R-:W-:Y:S01]  /*2270*/  FADD R33, R38, R41 ;  /* 0x0000002926217221 */ /* 0x000fe20000000000 */
[----:B-----5:R-:W-:Y:S01]  /*2280*/  FADD R24, R24, R43 ;  /* 0x0000002b18187221 */ /* 0x020fe20000000000 */
[----:B------:R-:W-:Y:S01]  /*2290*/  FADD R26, R26, R31 ;  /* 0x0000001f1a1a7221 */ /* 0x000fe20000000000 */
[----:B------:R-:W-:Y:S01]  /*22a0*/  FADD R25, R25, R2 ;  /* 0x0000000219197221 */ /* 0x000fe20000000000 */
[----:B------:R-:W-:Y:S01]  /*22b0*/  FADD R27, R27, R30 ;  /* 0x0000001e1b1b7221 */ /* 0x000fe20000000000 */
[----:B------:R-:W-:Y:S01]  /*22c0*/  F2FP.BF16.F32.PACK_AB R32, R37, R32 ;  /* 0x000000202520723e */ /* 0x000fe200000010ff */
[C---:B------:R-:W-:Y:S01]  /*22d0*/  VIADD R47, R3.reuse, 0xc000 ;  /* 0x0000c000032f7836 */ /* 0x040fe20000000000 */
[----:B------:R-:W-:Y:S01]  /*22e0*/  PRMT R56, R16, 0x7632, R56 ;  /* 0x0000763210387816 */ /* 0x000fe20000000038 */
[C---:B------:R-:W-:Y:S01]  /*22f0*/  VIADD R37, R3.reuse, 0x24000 ;  /* 0x0002400003257836 */ /* 0x040fe20000000000 */
[----:B------:R-:W-:Y:S01]  /*2300*/  PRMT R60, R18, 0x7632, R60 ;  /* 0x00007632123c7816 */ /* 0x000fe2000000003c */
[----:B------:R-:W-:Y:S01]  /*2310*/  VIADD R39, R3, 0x30000 ;  /* 0x0003000003277836 */ /* 0x000fe20000000000 */
[----:B------:R-:W-:Y:S01]  /*2320*/  PRMT R61, R19, 0x7632, R61 ;  /* 0x00007632133d7816 */ /* 0x000fe2000000003d */
[----:B------:R-:W-:-:S02]  /*2330*/  VIADD R41, R3, 0x3c000 ;  /* 0x0003c00003297836 */ /* 0x000fc40000000000 */
[C---:B------:R-:W-:Y:S02]  /*2340*/  VIADD R43, R3.reuse, 0x48000 ;  /* 0x00048000032b7836 */ /* 0x040fe40000000000 */
[----:B------:R-:W-:Y:S01]  /*2350*/  VIADD R31, R3, 0x54000 ;  /* 0x00054000031f7836 */ /* 0x000fe20000000000 */
[----:B------:R-:W-:Y:S01]  /*2360*/  F2FP.BF16.F32.PACK_AB R33, R34, R33 ;  /* 0x000000212221723e */ /* 0x000fe200000010ff */
[----:B------:R-:W-:Y:S02]  /*2370*/  IMAD.U32 R57, R16, 0x10000, RZ ;  /* 0x0001000010397824 */ /* 0x000fe400078e00ff */
[----:B------:R-:W-:Y:S02]  /*2380*/  IMAD.U32 R63, R18, 0x10000, RZ ;  /* 0x00010000123f7824 */ /* 0x000fe400078e00ff */
[----:B------:R-:W-:Y:S02]  /*2390*/  IMAD.U32 R65, R19, 0x10000, RZ ;  /* 0x0001000013417824 */ /* 0x000fe400078e00ff */
[----:B------:R-:W-:Y:S01]  /*23a0*/  IMAD.WIDE R2, R17, 0x2, R44 ;  /* 0x0000000211027825 */ /* 0x000fe200078e022c */
[----:B------:R-:W-:Y:S01]  /*23b0*/  F2FP.BF16.F32.PACK_AB R34, R25, R24 ;  /* 0x000000181922723e */ /* 0x000fe200000010ff */
[----:B------:R-:W4:Y:S01]  /*23c0*/  LDS.128 R16, [R0+0x8810] ;  /* 0x0088100000107984 */ /* 0x000f220000000c00 */
[----:B------:R-:W-:-:S03]  /*23d0*/  F2FP.BF16.F32.PACK_AB R35, R27, R26 ;  /* 0x0000001a1b23723e */ /* 0x000fc600000010ff */
[----:B------:R-:W5:Y:S01]  /*23e0*/  LDS.128 R24, [R0+0x8800] ;  /* 0x0088000000187984 */ /* 0x000f620000000c00 */
[----:B------:R-:W-:Y:S01]  /*23f0*/  ISETP.NE.AND P6, PT, R46, RZ, PT ;  /* 0x000000ff2e00720c */ /* 0x000fe20003fc5270 */
[----:B------:R-:W-:Y:S01]  /*2400*/  IMAD.WIDE R46, R47, 0x2, R44 ;  /* 0x000000022f2e7825 */ /* 0x000fe200078e022c */
[----:B------:R-:W-:Y:S02]  /*2410*/  PRMT R88, R70, 0x7632, R88 ;  /* 0x0000763246587816 */ /* 0x000fe40000000058 */
[----:B------:R-:W-:Y:S02]  /*2420*/  PRMT R62, R71, 0x7632, R62 ;  /* 0x00007632473e7816 */ /* 0x000fe4000000003e */
[----:B------:R-:W-:Y:S02]  /*2430*/  PRMT R64, R20, 0x7632, R64 ;  /* 0x0000763214407816 */ /* 0x000fe40000000040 */
[----:B------:R-:W-:Y:S01]  /*2440*/  PRMT R66, R21, 0x7632, R66 ;  /* 0x0000763215427816 */ /* 0x000fe20000000042 */
[----:B------:R-:W-:-:S02]  /*2450*/  IMAD.U32 R67, R70, 0x10000, RZ ;  /* 0x0001000046437824 */ /* 0x000fc400078e00ff */
[----:B------:R-:W-:Y:S02]  /*2460*/  IMAD.U32 R71, R71, 0x10000, RZ ;  /* 0x0001000047477824 */ /* 0x000fe400078e00ff */
[----:B------:R-:W-:Y:S01]  /*2470*/  IMAD.U32 R88, R88, 0x10000, RZ ;  /* 0x0001000058587824 */ /* 0x000fe200078e00ff */
[----:B------:R1:W-:Y:S01]  /*2480*/  @P6 STG.E.128 desc[UR18][R46.64], R32 ;  /* 0x000000202e006986 */ /* 0x0003e2000c101d12 */
[----:B------:R-:W-:Y:S01]  /*2490*/  IMAD.U32 R62, R62, 0x10000, RZ ;  /* 0x000100003e3e7824 */ /* 0x000fe200078e00ff */
[----:B------:R-:W-:Y:S01]  /*24a0*/  PRMT R70, R22, 0x7632, R70 ;  /* 0x0000763216467816 */ /* 0x000fe20000000046 */
[----:B------:R-:W-:Y:S01]  /*24b0*/  IMAD.U32 R94, R28, 0x10000, RZ ;  /* 0x000100001c5e7824 */ /* 0x000fe200078e00ff */
[----:B------:R-:W-:Y:S01]  /*24c0*/  PRMT R72, R23, 0x7632, R72 ;  /* 0x0000763217487816 */ /* 0x000fe20000000048 */
[----:B------:R-:W-:Y:S02]  /*24d0*/  IMAD.U32 R96, R29, 0x10000, RZ ;  /* 0x000100001d607824 */ /* 0x000fe400078e00ff */
[----:B------:R-:W-:-:S02]  /*24e0*/  IMAD.U32 R75, R20, 0x10000, RZ ;  /* 0x00010000144b7824 */ /* 0x000fc400078e00ff */
[----:B------:R-:W-:Y:S02]  /*24f0*/  IMAD.U32 R81, R21, 0x10000, RZ ;  /* 0x0001000015517824 */ /* 0x000fe400078e00ff */
[----:B------:R-:W-:Y:S02]  /*2500*/  IMAD.U32 R83, R22, 0x10000, RZ ;  /* 0x0001000016537824 */ /* 0x000fe400078e00ff */
[----:B------:R-:W-:Y:S02]  /*2510*/  IMAD.U32 R85, R23, 0x10000, RZ ;  /* 0x0001000017557824 */ /* 0x000fe400078e00ff */
[----:B------:R-:W-:Y:S01]  /*2520*/  IMAD.WIDE R36, R37, 0x2, R44 ;  /* 0x0000000225247825 */ /* 0x000fe200078e022c */
[----:B------:R-:W4:Y:S03]  /*2530*/  LDS.128 R20, [R0+0x6610] ;  /* 0x0066100000147984 */ /* 0x000f260000000c00 */
[----:B-1----:R-:W-:Y:S01]  /*2540*/  FADD R90, R4, R95 ;  /* 0x0000005f045a7221 */ /* 0x002fe20000000000 */
[----:B------:R-:W-:-:S04]  /*2550*/  IMAD.WIDE R38, R39, 0x2, R44 ;  /* 0x0000000227267825 */ /* 0x000fc800078e022c */
[----:B------:R-:W-:Y:S01]  /*2560*/  FADD R92, R6, R97 ;  /* 0x00000061065c7221 */ /* 0x000fe20000000000 */
[----:B--2---:R-:W-:Y:S01]  /*2570*/  FADD R67, R8, R67 ;  /* 0x0000004308437221 */ /* 0x004fe20000000000 */
[----:B------:R-:W-:-:S04]  /*2580*/  IMAD.WIDE R40, R41, 0x2, R44 ;  /* 0x0000000229287825 */ /* 0x000fc800078e022c */
[----:B------:R-:W-:Y:S01]  /*2590*/  FADD R71, R10, R71 ;  /* 0x000000470a477221 */ /* 0x000fe20000000000 */
[----:B------:R-:W-:Y:S01]  /*25a0*/  FADD R32, R9, R88 ;  /* 0x0000005809207221 */ /* 0x000fe20000000000 */
[----:B------:R-:W-:-:S04]  /*25b0*/  IMAD.WIDE R42, R43, 0x2, R44 ;  /* 0x000000022b2a7825 */ /* 0x000fc800078e022c */
[----:B------:R-:W-:Y:S01]  /*25c0*/  FADD R34, R11, R62 ;  /* 0x0000003e0b227221 */ /* 0x000fe20000000000 */
[----:B------:R-:W-:Y:S02]  /*25d0*/  IMAD.U32 R64, R64, 0x10000, RZ ;  /* 0x0001000040407824 */ /* 0x000fe400078e00ff */
[----:B------:R-:W-:Y:S02]  /*25e0*/  IMAD.U32 R46, R66, 0x10000, RZ ;  /* 0x00010000422e7824 */ /* 0x000fe400078e00ff */
[----:B------:R-:W-:Y:S01]  /*25f0*/  FADD R95, R5, R94 ;  /* 0x0000005e055f7221 */ /* 0x000fe20000000000 */
[----:B------:R-:W-:-:S04]  /*2600*/  IMAD.WIDE R44, R31, 0x2, R44 ;  /* 0x000000021f2c7825 */ /* 0x000fc800078e022c */
[----:B------:R-:W-:Y:S01]  /*2610*/  FADD R97, R7, R96 ;  /* 0x0000006007617221 */ /* 0x000fe20000000000 */
[----:B------:R-:W1:Y:S01]  /*2620*/  LDS.128 R28, [R0+0xaa00] ;  /* 0x00aa0000001c7984 */ /* 0x000e620000000c00 */
[----:B---3--:R-:W-:Y:S01]  /*2630*/  FADD R75, R12, R75 ;  /* 0x0000004b0c4b7221 */ /* 0x008fe20000000000 */
[----:B------:R-:W-:Y:S01]  /*2640*/  FADD R81, R14, R81 ;  /* 0x000000510e517221 */ /* 0x000fe20000000000 */
[----:B------:R-:W-:Y:S01]  /*2650*/  FADD R62, R13, R64 ;  /* 0x000000400d3e7221 */ /* 0x000fe20000000000 */
[----:B------:R-:W2:Y:S01]  /*2660*/  LDS.128 R8, [R0+0xcc00] ;  /* 0x00cc000000087984 */ /* 0x000ea20000000c00 */
[----:B------:R-:W-:Y:S01]  /*2670*/  FADD R46, R15, R46 ;  /* 0x0000002e0f2e7221 */ /* 0x000fe20000000000 */
[----:B------:R-:W-:Y:S02]  /*2680*/  IMAD.U32 R84, R84, 0x10000, RZ ;  /* 0x0001000054547824 */ /* 0x000fe400078e00ff */
[----:B------:R-:W3:Y:S01]  /*2690*/  LDS.128 R4, [R0+0xaa10] ;  /* 0x00aa100000047984 */ /* 0x000ee20000000c00 */
[----:B------:R-:W-:-:S03]  /*26a0*/  IMAD.U32 R86, R86, 0x10000, RZ ;  /* 0x0001000056567824 */ /* 0x000fc600078e00ff */
[----:B------:R-:W1:Y:S01]  /*26b0*/  LDS.128 R12, [R0+0xcc10] ;  /* 0x00cc1000000c7984 */ /* 0x000e620000000c00 */
[----:B------:R-:W-:Y:S02]  /*26c0*/  IMAD.U32 R78, R78, 0x10000, RZ ;  /* 0x000100004e4e7824 */ /* 0x000fe400078e00ff */
[----:B------:R-:W-:Y:S02]  /*26d0*/  IMAD.U32 R82, R82, 0x10000, RZ ;  /* 0x0001000052527824 */ /* 0x000fe400078e00ff */
[----:B----4-:R-:W-:Y:S01]  /*26e0*/  FADD R91, R16, R91 ;  /* 0x0000005b105b7221 */ /* 0x010fe20000000000 */
[----:B------:R-:W-:Y:S01]  /*26f0*/  FADD R35, R18, R93 ;  /* 0x0000005d12237221 */ /* 0x000fe20000000000 */
[----:B------:R-:W-:Y:S01]  /*2700*/  FADD R84, R17, R84 ;  /* 0x0000005411547221 */ /* 0x000fe20000000000 */
[----:B------:R-:W-:Y:S01]  /*2710*/  FADD R86, R19, R86 ;  /* 0x0000005613567221 */ /* 0x000fe20000000000 */
[----:B-----5:R-:W-:Y:S01]  /*2720*/  FADD R87, R24, R87 ;  /* 0x0000005718577221 */ /* 0x020fe20000000000 */
[----:B------:R-:W4:Y:S01]  /*2730*/  LDS.128 R16, [R0+0xee00] ;  /* 0x00ee000000107984 */ /* 0x000f220000000c00 */
[----:B------:R-:W-:Y:S01]  /*2740*/  FADD R33, R26, R89 ;  /* 0x000000591a217221 */ /* 0x000fe20000000000 */
[----:B------:R-:W-:Y:S01]  /*2750*/  FADD R78, R25, R78 ;  /* 0x0000004e194e7221 */ /* 0x000fe20000000000 */
[----:B------:R-:W-:-:S02]  /*2760*/  FADD R82, R27, R82 ;  /* 0x000000521b527221 */ /* 0x000fc40000000000 */
[----:B------:R5:W4:Y:S01]  /*2770*/  LDS.128 R24, [R0+0xee10] ;  /* 0x00ee100000187984 */ /* 0x000b220000000c00 */
[----:B------:R-:W-:Y:S02]  /*2780*/  IMAD.U32 R70, R70, 0x10000, RZ ;  /* 0x0001000046467824 */ /* 0x000fe400078e00ff */
[----:B------:R-:W-:Y:S02]  /*2790*/  IMAD.U32 R72, R72, 0x10000, RZ ;  /* 0x0001000048487824 */ /* 0x000fe400078e00ff */
[----:B------:R-:W-:Y:S02]  /*27a0*/  IMAD.U32 R76, R76, 0x10000, RZ ;  /* 0x000100004c4c7824 */ /* 0x000fe400078e00ff */
[----:B------:R-:W-:Y:S02]  /*27b0*/  IMAD.U32 R80, R80, 0x10000, RZ ;  /* 0x0001000050507824 */ /* 0x000fe400078e00ff */
[----:B------:R-:W-:Y:S02]  /*27c0*/  IMAD.U32 R48, R48, 0x10000, RZ ;  /* 0x0001000030307824 */ /* 0x000fe400078e00ff */
[----:B------:R-:W-:Y:S01]  /*27d0*/  FADD R85, R22, R85 ;  /* 0x0000005516557221 */ /* 0x000fe20000000000 */
[----:B------:R-:W-:-:S02]  /*27e0*/  IMAD.U32 R68, R68, 0x10000, RZ ;  /* 0x0001000044447824 */ /* 0x000fc400078e00ff */
[----:B------:R-:W-:Y:S02]  /*27f0*/  IMAD.U32 R74, R74, 0x10000, RZ ;  /* 0x000100004a4a7824 */ /* 0x000fe400078e00ff */
[----:B------:R-:W-:Y:S02]  /*2800*/  IMAD.U32 R50, R50, 0x10000, RZ ;  /* 0x0001000032327824 */ /* 0x000fe400078e00ff */
[----:B------:R-:W-:Y:S01]  /*2810*/  FADD R83, R20, R83 ;  /* 0x0000005314537221 */ /* 0x000fe20000000000 */
[----:B------:R-:W-:Y:S02]  /*2820*/  IMAD.U32 R52, R52, 0x10000, RZ ;  /* 0x0001000034347824 */ /* 0x000fe400078e00ff */
[----:B------:R-:W-:Y:S01]  /*2830*/  FADD R22, R21, R70 ;  /* 0x0000004615167221 */ /* 0x000fe20000000000 */
[----:B------:R-:W-:Y:S02]  /*2840*/  IMAD.U32 R54, R54, 0x10000, RZ ;  /* 0x0001000036367824 */ /* 0x000fe400078e00ff */
[----:B------:R-:W-:Y:S01]  /*2850*/  FADD R72, R23, R72 ;  /* 0x0000004817487221 */ /* 0x000fe20000000000 */
[----:B-1----:R-:W-:Y:S01]  /*2860*/  FADD R28, R28, R77 ;  /* 0x0000004d1c1c7221 */ /* 0x002fe20000000000 */
[----:B------:R-:W-:Y:S01]  /*2870*/  FADD R29, R29, R76 ;  /* 0x0000004c1d1d7221 */ /* 0x000fe20000000000 */
[----:B------:R-:W-:Y:S01]  /*2880*/  FADD R30, R30, R79 ;  /* 0x0000004f1e1e7221 */ /* 0x000fe20000000000 */
[----:B------:R-:W-:Y:S01]  /*2890*/  FADD R31, R31, R80 ;  /* 0x000000501f1f7221 */ /* 0x000fe20000000000 */
[----:B--2---:R-:W-:Y:S01]  /*28a0*/  FADD R8, R8, R49 ;  /* 0x0000003108087221 */ /* 0x004fe20000000000 */
[----:B------:R-:W-:Y:S01]  /*28b0*/  FADD R9, R9, R48 ;  /* 0x0000003009097221 */ /* 0x000fe20000000000 */
[----:B---3--:R-:W-:Y:S01]  /*28c0*/  FADD R69, R4, R69 ;  /* 0x0000004504457221 */ /* 0x008fe20000000000 */
[----:B------:R-:W-:Y:S01]  /*28d0*/  FADD R73, R6, R73 ;  /* 0x0000004906497221 */ /* 0x000fe20000000000 */
        /* <DEDUP_REMOVED lines=8> */
[----:B------:R-:W-:Y:S01]  /*2960*/  F2FP.BF16.F32.PACK_AB R4, R95, R90 ;  /* 0x0000005a5f04723e */ /* 0x000fe200000010ff */
[----:B------:R-:W-:Y:S01]  /*2970*/  IMAD.U32 R56, R56, 0x10000, RZ ;  /* 0x0001000038387824 */ /* 0x000fe200078e00ff */
[----:B------:R-:W-:-:S02]  /*2980*/  F2FP.BF16.F32.PACK_AB R5, R97, R92 ;  /* 0x0000005c6105723e */ /* 0x000fc400000010ff */
[----:B------:R-:W-:Y:S02]  /*2990*/  F2FP.BF16.F32.PACK_AB R6, R32, R67 ;  /* 0x000000432006723e */ /* 0x000fe400000010ff */
[----:B------:R-:W-:Y:S01]  /*29a0*/  F2FP.BF16.F32.PACK_AB R7, R34, R71 ;  /* 0x000000472207723e */ /* 0x000fe200000010ff */
[----:B------:R-:W-:Y:S01]  /*29b0*/  IMAD.U32 R58, R58, 0x10000, RZ ;  /* 0x000100003a3a7824 */ /* 0x000fe200078e00ff */
[----:B------:R-:W-:Y:S02]  /*29c0*/  F2FP.BF16.F32.PACK_AB R20, R62, R75 ;  /* 0x0000004b3e14723e */ /* 0x000fe400000010ff */
[----:B------:R-:W-:Y:S02]  /*29d0*/  F2FP.BF16.F32.PACK_AB R21, R46, R81 ;  /* 0x000000512e15723e */ /* 0x000fe400000010ff */
[----:B------:R-:W-:Y:S02]  /*29e0*/  F2FP.BF16.F32.PACK_AB R22, R22, R83 ;  /* 0x000000531616723e */ /* 0x000fe400000010ff */
[----:B------:R-:W-:-:S02]  /*29f0*/  F2FP.BF16.F32.PACK_AB R23, R72, R85 ;  /* 0x000000554817723e */ /* 0x000fc400000010ff */
[----:B------:R-:W-:Y:S01]  /*2a00*/  F2FP.BF16.F32.PACK_AB R28, R29, R28 ;  /* 0x0000001c1d1c723e */ /* 0x000fe200000010ff */
[----:B------:R-:W-:Y:S01]  /*2a10*/  IMAD.U32 R60, R60, 0x10000, RZ ;  /* 0x000100003c3c7824 */ /* 0x000fe200078e00ff */
[----:B------:R-:W-:Y:S01]  /*2a20*/  F2FP.BF16.F32.PACK_AB R32, R78, R87 ;  /* 0x000000574e20723e */ /* 0x000fe200000010ff */
[----:B-----5:R-:W-:Y:S01]  /*2a30*/  IMAD.U32 R0, R61, 0x10000, RZ ;  /* 0x000100003d007824 */ /* 0x020fe200078e00ff */
[----:B------:R-:W-:Y:S02]  /*2a40*/  F2FP.BF16.F32.PACK_AB R33, R82, R33 ;  /* 0x000000215221723e */ /* 0x000fe400000010ff */
[----:B------:R-:W-:Y:S02]  /*2a50*/  F2FP.BF16.F32.PACK_AB R34, R84, R91 ;  /* 0x0000005b5422723e */ /* 0x000fe400000010ff */
[----:B------:R-:W-:Y:S02]  /*2a60*/  F2FP.BF16.F32.PACK_AB R35, R86, R35 ;  /* 0x000000235623723e */ /* 0x000fe400000010ff */
[----:B------:R-:W-:-:S02]  /*2a70*/  F2FP.BF16.F32.PACK_AB R29, R31, R30 ;  /* 0x0000001e1f1d723e */ /* 0x000fc400000010ff */
[----:B------:R-:W-:Y:S02]  /*2a80*/  F2FP.BF16.F32.PACK_AB R8, R9, R8 ;  /* 0x000000080908723e */ /* 0x000fe400000010ff */
[----:B------:R-:W-:Y:S02]  /*2a90*/  F2FP.BF16.F32.PACK_AB R30, R68, R69 ;  /* 0x00000045441e723e */ /* 0x000fe400000010ff */
[----:B------:R-:W-:Y:S02]  /*2aa0*/  F2FP.BF16.F32.PACK_AB R31, R74, R73 ;  /* 0x000000494a1f723e */ /* 0x000fe400000010ff */
[----:B------:R-:W-:Y:S01]  /*2ab0*/  F2FP.BF16.F32.PACK_AB R9, R11, R10 ;  /* 0x0000000a0b09723e */ /* 0x000fe200000010ff */
[----:B------:R1:W-:Y:S01]  /*2ac0*/  @P5 STG.E.128 desc[UR18][R2.64], R4 ;  /* 0x0000000402005986 */ /* 0x0003e2000c101d12 */
[----:B------:R-:W-:Y:S01]  /*2ad0*/  F2FP.BF16.F32.PACK_AB R10, R13, R12 ;  /* 0x0000000c0d0a723e */ /* 0x000fe200000010ff */
[----:B----4-:R-:W-:Y:S01]  /*2ae0*/  FADD R16, R16, R57 ;  /* 0x0000003910107221 */ /* 0x010fe20000000000 */
[----:B------:R-:W-:Y:S01]  /*2af0*/  F2FP.BF16.F32.PACK_AB R11, R15, R14 ;  /* 0x0000000e0f0b723e */ /* 0x000fe200000010ff */
[----:B------:R-:W-:Y:S01]  /*2b00*/  FADD R17, R17, R56 ;  /* 0x0000003811117221 */ /* 0x000fe20000000000 */
[----:B------:R1:W-:Y:S01]  /*2b10*/  @P4 STG.E.128 desc[UR18][R36.64], R20 ;  /* 0x0000001424004986 */ /* 0x0003e2000c101d12 */
[----:B------:R-:W-:Y:S01]  /*2b20*/  FADD R18, R18, R59 ;  /* 0x0000003b12127221 */ /* 0x000fe20000000000 */
[----:B------:R-:W-:Y:S01]  /*2b30*/  FADD R19, R19, R58 ;  /* 0x0000003a13137221 */ /* 0x000fe20000000000 */
[----:B------:R-:W-:Y:S01]  /*2b40*/  FADD R24, R24, R63 ;  /* 0x0000003f18187221 */ /* 0x000fe20000000000 */
[----:B------:R1:W-:Y:S01]  /*2b50*/  @P3 STG.E.128 desc[UR18][R38.64], R32 ;  /* 0x0000002026003986 */ /* 0x0003e2000c101d12 */
[----:B------:R-:W-:Y:S01]  /*2b60*/  FADD R26, R26, R65 ;  /* 0x000000411a1a7221 */ /* 0x000fe20000000000 */
[----:B------:R-:W-:Y:S01]  /*2b70*/  FADD R25, R25, R60 ;  /* 0x0000003c19197221 */ /* 0x000fe20000000000 */
[----:B------:R-:W-:Y:S01]  /*2b80*/  FADD R27, R27, R0 ;  /* 0x000000001b1b7221 */ /* 0x000fe20000000000 */
[----:B------:R1:W-:Y:S01]  /*2b90*/  @P2 STG.E.128 desc[UR18][R40.64], R28 ;  /* 0x0000001c28002986 */ /* 0x0003e2000c101d12 */
[----:B------:R-:W-:-:S03]  /*2ba0*/  F2FP.BF16.F32.PACK_AB R16, R17, R16 ;  /* 0x000000101110723e */ /* 0x000fc600000010ff */
[----:B------:R1:W-:Y:S01]  /*2bb0*/  @P1 STG.E.128 desc[UR18][R42.64], R8 ;  /* 0x000000082a001986 */ /* 0x0003e2000c101d12 */
[----:B------:R-:W-:Y:S02]  /*2bc0*/  F2FP.BF16.F32.PACK_AB R17, R19, R18 ;  /* 0x000000121311723e */ /* 0x000fe400000010ff */
[----:B------:R-:W-:Y:S02]  /*2bd0*/  F2FP.BF16.F32.PACK_AB R18, R25, R24 ;  /* 0x000000181912723e */ /* 0x000fe400000010ff */
[----:B------:R-:W-:Y:S01]  /*2be0*/  F2FP.BF16.F32.PACK_AB R19, R27, R26 ;  /* 0x0000001a1b13723e */ /* 0x000fe200000010ff */
[----:B------:R-:W-:Y:S06]  /*2bf0*/  @!P0 EXIT ;  /* 0x000000000000894d */ /* 0x000fec0003800000 */
[----:B------:R-:W-:Y:S01]  /*2c00*/  STG.E.128 desc[UR18][R44.64], R16 ;  /* 0x000000102c007986 */ /* 0x000fe2000c101d12 */
[----:B------:R-:W-:Y:S05]  /*2c10*/  EXIT ;  /* 0x000000000000794d */ /* 0x000fea0003800000 */
.L_x_1:
[----:B------:R-:W-:-:S00]  /*2c20*/  BRA `(.L_x_1) ;  /* 0xfffffffc00fc7947 */ /* 0x000fc0000383ffff */
[----:B------:R-:W-:-:S00]  /*2c30*/  NOP ;  /* 0x0000000000007918 */ /* 0x000fc00000000000 */
        /* <DEDUP_REMOVED lines=12> */
.L_x_2:


//--------------------- .nv.shared.triton_mm      --------------------------
	.section	.nv.shared.triton_mm,"aw",@nobits
	.sectionflags	@""
	.align	16
	.zero		1024


//--------------------- .nv.constant0.triton_mm   --------------------------
	.section	.nv.constant0.triton_mm,"a",@progbits
	.sectionflags	@""
	.align	4
.nv.constant0.triton_mm:
	.zero		564
